	.target	sm_100a

	.elftype	@"ET_EXEC"


//--------------------- .note.nv.tkinfo           --------------------------
	.section	.note.nv.tkinfo,"",@"SHT_NOTE"
	.sectionflags	@"SHF_NOTE_NV_TKINFO"
	.tkinfo
        /*0018*/ 	.word	0x00000002
        /*0030*/ 	.string	""
        /*0030*/ 	.string	"ptxas"
        /*0030*/ 	.string	"Cuda compilation tools, release 13.0, V13.0.88"
        /*0030*/ 	.string	"Build cuda_13.0.r13.0/compiler.36424714_0"
        /*0030*/ 	.string	"-arch sm_100a -m 64 "



//--------------------- .note.nv.cuinfo           --------------------------
	.section	.note.nv.cuinfo,"",@"SHT_NOTE"
	.sectionflags	@"SHF_NOTE_NV_CUINFO"
        /*0018*/ 	.short	0x0002
        /*001a*/ 	.short	0x0064
        /*001c*/ 	.short	0x0082
	.zero		2


//--------------------- .nv.info                  --------------------------
	.section	.nv.info,"",@"SHT_CUDA_INFO"
	.align	4


	//----- nvinfo : EIATTR_REGCOUNT
	.align		4
        /*0000*/ 	.byte	0x04, 0x2f
        /*0002*/ 	.short	(.L_19 - .L_18)
	.align		4
.L_18:
        /*0004*/ 	.word	index@(_ZN7cutlass13device_kernelINS_4gemm6kernel13GemmUniversalIN4cute5tupleIJiiiiEEENS1_10collective13CollectiveMmaINS1_35MainloopSm100TmaUmmaWarpSpecializedILi20ELi2ELi4ENS5_IJNS4_1CILi2EEESB_NSA_ILi1EEEEEEEENS5_IJNSA_ILi256EEENSA_ILi64EEENSA_ILi32EEEEEENS_6half_tENS5_IJlSC_lEEESJ_SK_NS4_8TiledMMAINS4_8MMA_AtomIJNS4_26SM100_MMA_F16BF16_2x1SM_SSISJ_SJ_fLi256ELi64ELNS4_4UMMA5MajorE0ELSP_0ELNSO_7ScaleInE0ELSQ_0EEEEEENS4_6LayoutINS5_IJSC_SC_SC_EEENS5_IJNSA_ILi0EEESV_SV_EEEEENS5_IJNS4_10UnderscoreESY_SY_EEEEENS4_28SM100_TMA_2SM_LOAD_MULTICASTENS4_14ComposedLayoutINS4_7SwizzleILi2ELi4ELi3EEENS4_18smem_ptr_flag_bitsILi16EEENST_INS5_IJNSA_ILi8EEESH_EEENS5_IJSH_SC_EEEEEEEvNS4_8identityENS4_18SM100_TMA_2SM_LOADES1B_vS1C_EENS_8epilogue10collective18CollectiveEpilogueINS1F_23Sm100TmaWarpSpecializedILi3ELi2ELi32ELb1ELb0EEEJNS5_IJNSA_ILi128EEESG_SH_EEENS5_IJNST_IS1K_SC_EENST_ISH_SC_EEEEESJ_SK_SJ_SK_NS1F_6fusion15FusionCallbacksIS1J_NS1P_17LinearCombinationISJ_fSJ_fLNS_15FloatRoundStyleE2EEES1L_S1O_JEEENS4_5SM1004TMEM4LOAD26SM100_TMEM_LOAD_32dp32b32xENS4_13SM90_TMA_LOADES1B_NS4_39AutoVectorizingCopyWithAssumedAlignmentILi128EEENS4_14SM90_TMA_STOREES1B_S21_S21_EEEvvEEEEvNT_6ParamsE)
        /*0008*/ 	.word	0x00000078


	//----- nvinfo : EIATTR_FRAME_SIZE
	.align		4
.L_19:
        /*000c*/ 	.byte	0x04, 0x11
        /*000e*/ 	.short	(.L_21 - .L_20)
	.align		4
.L_20:
        /*0010*/ 	.word	index@($__internal_2_$__cuda_sm10x_tcgen05_guardrail_trap_unallocated_columns_being_dealloced)
        /*0014*/ 	.word	0x00000000


	//----- nvinfo : EIATTR_FRAME_SIZE
	.align		4
.L_21:
        /*0018*/ 	.byte	0x04, 0x11
        /*001a*/ 	.short	(.L_23 - .L_22)
	.align		4
.L_22:
        /*001c*/ 	.word	index@($__internal_1_$__cuda_sm10x_tcgen05_guardrail_trap_phase_invalid_during_alloc)
        /*0020*/ 	.word	0x00000000


	//----- nvinfo : EIATTR_FRAME_SIZE
	.align		4
.L_23:
        /*0024*/ 	.byte	0x04, 0x11
        /*0026*/ 	.short	(.L_25 - .L_24)
	.align		4
.L_24:
        /*0028*/ 	.word	index@($__internal_0_$__cuda_sm10x_tcgen05_guardrail_trap_col_being_dealloced_not_returned_by_alloc)
        /*002c*/ 	.word	0x00000000


	//----- nvinfo : EIATTR_FRAME_SIZE
	.align		4
.L_25:
        /*0030*/ 	.byte	0x04, 0x11
        /*0032*/ 	.short	(.L_27 - .L_26)
	.align		4
.L_26:
        /*0034*/ 	.word	index@(_ZN7cutlass13device_kernelINS_4gemm6kernel13GemmUniversalIN4cute5tupleIJiiiiEEENS1_10collective13CollectiveMmaINS1_35MainloopSm100TmaUmmaWarpSpecializedILi20ELi2ELi4ENS5_IJNS4_1CILi2EEESB_NSA_ILi1EEEEEEEENS5_IJNSA_ILi256EEENSA_ILi64EEENSA_ILi32EEEEEENS_6half_tENS5_IJlSC_lEEESJ_SK_NS4_8TiledMMAINS4_8MMA_AtomIJNS4_26SM100_MMA_F16BF16_2x1SM_SSISJ_SJ_fLi256ELi64ELNS4_4UMMA5MajorE0ELSP_0ELNSO_7ScaleInE0ELSQ_0EEEEEENS4_6LayoutINS5_IJSC_SC_SC_EEENS5_IJNSA_ILi0EEESV_SV_EEEEENS5_IJNS4_10UnderscoreESY_SY_EEEEENS4_28SM100_TMA_2SM_LOAD_MULTICASTENS4_14ComposedLayoutINS4_7SwizzleILi2ELi4ELi3EEENS4_18smem_ptr_flag_bitsILi16EEENST_INS5_IJNSA_ILi8EEESH_EEENS5_IJSH_SC_EEEEEEEvNS4_8identityENS4_18SM100_TMA_2SM_LOADES1B_vS1C_EENS_8epilogue10collective18CollectiveEpilogueINS1F_23Sm100TmaWarpSpecializedILi3ELi2ELi32ELb1ELb0EEEJNS5_IJNSA_ILi128EEESG_SH_EEENS5_IJNST_IS1K_SC_EENST_ISH_SC_EEEEESJ_SK_SJ_SK_NS1F_6fusion15FusionCallbacksIS1J_NS1P_17LinearCombinationISJ_fSJ_fLNS_15FloatRoundStyleE2EEES1L_S1O_JEEENS4_5SM1004TMEM4LOAD26SM100_TMEM_LOAD_32dp32b32xENS4_13SM90_TMA_LOADES1B_NS4_39AutoVectorizingCopyWithAssumedAlignmentILi128EEENS4_14SM90_TMA_STOREES1B_S21_S21_EEEvvEEEEvNT_6ParamsE)
        /*0038*/ 	.word	0x00000000


	//----- nvinfo : EIATTR_MIN_STACK_SIZE
	.align		4
.L_27:
        /*003c*/ 	.byte	0x04, 0x12
        /*003e*/ 	.short	(.L_29 - .L_28)
	.align		4
.L_28:
        /*0040*/ 	.word	index@(_ZN7cutlass13device_kernelINS_4gemm6kernel13GemmUniversalIN4cute5tupleIJiiiiEEENS1_10collective13CollectiveMmaINS1_35MainloopSm100TmaUmmaWarpSpecializedILi20ELi2ELi4ENS5_IJNS4_1CILi2EEESB_NSA_ILi1EEEEEEEENS5_IJNSA_ILi256EEENSA_ILi64EEENSA_ILi32EEEEEENS_6half_tENS5_IJlSC_lEEESJ_SK_NS4_8TiledMMAINS4_8MMA_AtomIJNS4_26SM100_MMA_F16BF16_2x1SM_SSISJ_SJ_fLi256ELi64ELNS4_4UMMA5MajorE0ELSP_0ELNSO_7ScaleInE0ELSQ_0EEEEEENS4_6LayoutINS5_IJSC_SC_SC_EEENS5_IJNSA_ILi0EEESV_SV_EEEEENS5_IJNS4_10UnderscoreESY_SY_EEEEENS4_28SM100_TMA_2SM_LOAD_MULTICASTENS4_14ComposedLayoutINS4_7SwizzleILi2ELi4ELi3EEENS4_18smem_ptr_flag_bitsILi16EEENST_INS5_IJNSA_ILi8EEESH_EEENS5_IJSH_SC_EEEEEEEvNS4_8identityENS4_18SM100_TMA_2SM_LOADES1B_vS1C_EENS_8epilogue10collective18CollectiveEpilogueINS1F_23Sm100TmaWarpSpecializedILi3ELi2ELi32ELb1ELb0EEEJNS5_IJNSA_ILi128EEESG_SH_EEENS5_IJNST_IS1K_SC_EENST_ISH_SC_EEEEESJ_SK_SJ_SK_NS1F_6fusion15FusionCallbacksIS1J_NS1P_17LinearCombinationISJ_fSJ_fLNS_15FloatRoundStyleE2EEES1L_S1O_JEEENS4_5SM1004TMEM4LOAD26SM100_TMEM_LOAD_32dp32b32xENS4_13SM90_TMA_LOADES1B_NS4_39AutoVectorizingCopyWithAssumedAlignmentILi128EEENS4_14SM90_TMA_STOREES1B_S21_S21_EEEvvEEEEvNT_6ParamsE)
        /*0044*/ 	.word	0x00000000
.L_29:


//--------------------- .nv.compat                --------------------------
	.section	.nv.compat,"",@"SHT_CUDA_COMPAT_INFO"
	.align	4
        /*0000*/ 	.byte	0x02, 0x09, 0x01, 0x00, 0x02, 0x02, 0x02, 0x00, 0x02, 0x05, 0x05, 0x00, 0x03, 0x07, 0x01, 0x01
        /*0010*/ 	.byte	0x02, 0x03, 0x01, 0x00, 0x02, 0x06, 0x01, 0x00, 0x04, 0x0b, 0x08, 0x00, 0x09, 0x00, 0x00, 0x00
        /*0020*/ 	.byte	0x00, 0x00, 0x00, 0x00


//--------------------- .nv.info._ZN7cutlass13device_kernelINS_4gemm6kernel13GemmUniversalIN4cute5tupleIJiiiiEEENS1_10collective13CollectiveMmaINS1_35MainloopSm100TmaUmmaWarpSpecializedILi20ELi2ELi4ENS5_IJNS4_1CILi2EEESB_NSA_ILi1EEEEEEEENS5_IJNSA_ILi256EEENSA_ILi64EEENSA_ILi32EEEEEENS_6half_tENS5_IJlSC_lEEESJ_SK_NS4_8TiledMMAINS4_8MMA_AtomIJNS4_26SM100_MMA_F16BF16_2x1SM_SSISJ_SJ_fLi256ELi64ELNS4_4UMMA5MajorE0ELSP_0ELNSO_7ScaleInE0ELSQ_0EEEEEENS4_6LayoutINS5_IJSC_SC_SC_EEENS5_IJNSA_ILi0EEESV_SV_EEEEENS5_IJNS4_10UnderscoreESY_SY_EEEEENS4_28SM100_TMA_2SM_LOAD_MULTICASTENS4_14ComposedLayoutINS4_7SwizzleILi2ELi4ELi3EEENS4_18smem_ptr_flag_bitsILi16EEENST_INS5_IJNSA_ILi8EEESH_EEENS5_IJSH_SC_EEEEEEEvNS4_8identityENS4_18SM100_TMA_2SM_LOADES1B_vS1C_EENS_8epilogue10collective18CollectiveEpilogueINS1F_23Sm100TmaWarpSpecializedILi3ELi2ELi32ELb1ELb0EEEJNS5_IJNSA_ILi128EEESG_SH_EEENS5_IJNST_IS1K_SC_EENST_ISH_SC_EEEEESJ_SK_SJ_SK_NS1F_6fusion15FusionCallbacksIS1J_NS1P_17LinearCombinationISJ_fSJ_fLNS_15FloatRoundStyleE2EEES1L_S1O_JEEENS4_5SM1004TMEM4LOAD26SM100_TMEM_LOAD_32dp32b32xENS4_13SM90_TMA_LOADES1B_NS4_39AutoVectorizingCopyWithAssumedAlignmentILi128EEENS4_14SM90_TMA_STOREES1B_S21_S21_EEEvvEEEEvNT_6ParamsE --------------------------
	.section	.nv.info._ZN7cutlass13device_kernelINS_4gemm6kernel13GemmUniversalIN4cute5tupleIJiiiiEEENS1_10collective13CollectiveMmaINS1_35MainloopSm100TmaUmmaWarpSpecializedILi20ELi2ELi4ENS5_IJNS4_1CILi2EEESB_NSA_ILi1EEEEEEEENS5_IJNSA_ILi256EEENSA_ILi64EEENSA_ILi32EEEEEENS_6half_tENS5_IJlSC_lEEESJ_SK_NS4_8TiledMMAINS4_8MMA_AtomIJNS4_26SM100_MMA_F16BF16_2x1SM_SSISJ_SJ_fLi256ELi64ELNS4_4UMMA5MajorE0ELSP_0ELNSO_7ScaleInE0ELSQ_0EEEEEENS4_6LayoutINS5_IJSC_SC_SC_EEENS5_IJNSA_ILi0EEESV_SV_EEEEENS5_IJNS4_10UnderscoreESY_SY_EEEEENS4_28SM100_TMA_2SM_LOAD_MULTICASTENS4_14ComposedLayoutINS4_7SwizzleILi2ELi4ELi3EEENS4_18smem_ptr_flag_bitsILi16EEENST_INS5_IJNSA_ILi8EEESH_EEENS5_IJSH_SC_EEEEEEEvNS4_8identityENS4_18SM100_TMA_2SM_LOADES1B_vS1C_EENS_8epilogue10collective18CollectiveEpilogueINS1F_23Sm100TmaWarpSpecializedILi3ELi2ELi32ELb1ELb0EEEJNS5_IJNSA_ILi128EEESG_SH_EEENS5_IJNST_IS1K_SC_EENST_ISH_SC_EEEEESJ_SK_SJ_SK_NS1F_6fusion15FusionCallbacksIS1J_NS1P_17LinearCombinationISJ_fSJ_fLNS_15FloatRoundStyleE2EEES1L_S1O_JEEENS4_5SM1004TMEM4LOAD26SM100_TMEM_LOAD_32dp32b32xENS4_13SM90_TMA_LOADES1B_NS4_39AutoVectorizingCopyWithAssumedAlignmentILi128EEENS4_14SM90_TMA_STOREES1B_S21_S21_EEEvvEEEEvNT_6ParamsE,"",@"SHT_CUDA_INFO"
	.sectionflags	@""
	.align	4


	//----- nvinfo : EIATTR_CUDA_API_VERSION
	.align		4
        /*0000*/ 	.byte	0x04, 0x37
        /*0002*/ 	.short	(.L_31 - .L_30)
.L_30:
        /*0004*/ 	.word	0x00000082


	//----- nvinfo : EIATTR_KPARAM_INFO
	.align		4
.L_31:
        /*0008*/ 	.byte	0x04, 0x17
        /*000a*/ 	.short	(.L_33 - .L_32)
.L_32:
        /*000c*/ 	.word	0x00000000
        /*0010*/ 	.short	0x0000
        /*0012*/ 	.short	0x0000
        /*0014*/ 	.byte	0x00, 0xf0, 0x01, 0x20


	//----- nvinfo : EIATTR_AT_ENTRY_FRAGMENTS
	.align		4
.L_33:
        /*0018*/ 	.byte	0x04, 0x4f
        /*001a*/ 	.short	(.L_35 - .L_34)


	//   ....[0]....
.L_34:
        /*001c*/ 	.word	0x00000007


	//----- nvinfo : EIATTR_RESERVED_SMEM_USED
	.align		4
.L_35:
        /*0020*/ 	.byte	0x01, 0x41
	.zero		2


	//----- nvinfo : EIATTR_SPARSE_MMA_MASK
	.align		4
        /*0024*/ 	.byte	0x03, 0x50
        /*0026*/ 	.short	0x0000


	//----- nvinfo : EIATTR_TCGEN05_2CTA_USED
	.align		4
        /*0028*/ 	.byte	0x01, 0x52
	.zero		2


	//----- nvinfo : EIATTR_MAXREG_COUNT
	.align		4
        /*002c*/ 	.byte	0x03, 0x1b
        /*002e*/ 	.short	0x00ff


	//----- nvinfo : EIATTR_NUM_BARRIERS
	.align		4
        /*0030*/ 	.byte	0x02, 0x4c
        /*0032*/ 	.byte	0x07
	.zero		1


	//----- nvinfo : EIATTR_EXTERNS
	.align		4
        /*0034*/ 	.byte	0x04, 0x0f
        /*0036*/ 	.short	(.L_37 - .L_36)


	//   ....[0]....
	.align		4
.L_36:
        /*0038*/ 	.word	index@(__assertfail)


	//----- nvinfo : EIATTR_MERCURY_ISA_VERSION
	.align		4
.L_37:
        /*003c*/ 	.byte	0x03, 0x5f
        /*003e*/ 	.short	0x0101


	//----- nvinfo : EIATTR_INT_WARP_WIDE_INSTR_OFFSETS
	.align		4
        /*0040*/ 	.byte	0x04, 0x31
        /*0042*/ 	.short	(.L_39 - .L_38)


	//   ....[0]....
.L_38:
        /*0044*/ 	.word	0x00000ff0


	//   ....[1]....
        /*0048*/ 	.word	0x000010a0


	//   ....[2]....
        /*004c*/ 	.word	0x00004de0


	//   ....[3]....
        /*0050*/ 	.word	0x00004e00


	//   ....[4]....
        /*0054*/ 	.word	0x00004e30


	//   ....[5]....
        /*0058*/ 	.word	0x00005a10


	//   ....[6]....
        /*005c*/ 	.word	0x00005a90


	//   ....[7]....
        /*0060*/ 	.word	0x00005ba0


	//   ....[8]....
        /*0064*/ 	.word	0x00005cb0


	//----- nvinfo : EIATTR_COOP_GROUP_MASK_REGIDS
	.align		4
.L_39:
        /*0068*/ 	.byte	0x04, 0x29
        /*006a*/ 	.short	(.L_41 - .L_40)


	//   ....[0]....
.L_40:
        /*006c*/ 	.word	0xffffffff


	//   ....[1]....
        /*0070*/ 	.word	0xffffffff


	//   ....[2]....
        /*0074*/ 	.word	0xffffffff


	//   ....[3]....
        /*0078*/ 	.word	0xffffffff


	//   ....[4]....
        /*007c*/ 	.word	0xffffffff


	//   ....[5]....
        /*0080*/ 	.word	0xffffffff


	//   ....[6]....
        /*0084*/ 	.word	0xffffffff


	//   ....[7]....
        /*0088*/ 	.word	0xffffffff


	//   ....[8]....
        /*008c*/ 	.word	0xffffffff


	//   ....[9]....
        /*0090*/ 	.word	0xffffffff


	//   ....[10]....
        /*0094*/ 	.word	0xffffffff


	//   ....[11]....
        /*0098*/ 	.word	0xffffffff


	//   ....[12]....
        /*009c*/ 	.word	0xffffffff


	//   ....[13]....
        /*00a0*/ 	.word	0xffffffff


	//----- nvinfo : EIATTR_COOP_GROUP_INSTR_OFFSETS
	.align		4
.L_41:
        /*00a4*/ 	.byte	0x04, 0x28
        /*00a6*/ 	.short	(.L_43 - .L_42)


	//   ....[0]....
.L_42:
        /*00a8*/ 	.word	0x000000b0


	//   ....[1]....
        /*00ac*/ 	.word	0x00000520


	//   ....[2]....
        /*00b0*/ 	.word	0x00000920


	//   ....[3]....
        /*00b4*/ 	.word	0x00000aa0


	//   ....[4]....
        /*00b8*/ 	.word	0x00000ba0


	//   ....[5]....
        /*00bc*/ 	.word	0x00000d10


	//   ....[6]....
        /*00c0*/ 	.word	0x00000eb0


	//   ....[7]....
        /*00c4*/ 	.word	0x00001110


	//   ....[8]....
        /*00c8*/ 	.word	0x000024b0


	//   ....[9]....
        /*00cc*/ 	.word	0x00003ca0


	//   ....[10]....
        /*00d0*/ 	.word	0x00004170


	//   ....[11]....
        /*00d4*/ 	.word	0x000041a0


	//   ....[12]....
        /*00d8*/ 	.word	0x00004ce0


	//   ....[13]....
        /*00dc*/ 	.word	0x00004ef0


	//----- nvinfo : EIATTR_VRC_CTA_INIT_COUNT
	.align		4
.L_43:
        /*00e0*/ 	.byte	0x02, 0x4a
        /*00e2*/ 	.byte	0x80
	.zero		1


	//----- nvinfo : EIATTR_SYSCALL_OFFSETS
	.align		4
        /*00e4*/ 	.byte	0x04, 0x46
        /*00e6*/ 	.short	(.L_45 - .L_44)


	//   ....[0]....
.L_44:
        /*00e8*/ 	.word	0x00006990


	//   ....[1]....
        /*00ec*/ 	.word	0x00006a80


	//   ....[2]....
        /*00f0*/ 	.word	0x00007320


	//   ....[3]....
        /*00f4*/ 	.word	0x00007ff0


	//----- nvinfo : EIATTR_MBARRIER_INSTR_OFFSETS
	.align		4
.L_45:
        /*00f8*/ 	.byte	0x04, 0x39
        /*00fa*/ 	.short	(.L_47 - .L_46)


	//   ....[0]....
.L_46:
        /*00fc*/ 	.word	0x00000680
        /*0100*/ 	.word	0x000000ff
        /*0104*/ 	.word	0x00000000
        /*0108*/ 	.short	0x0100
        /*010a*/ 	.byte	0x04
	.zero		1


	//   ....[1]....
        /*010c*/ 	.word	0x00000690
        /*0110*/ 	.word	0x000000ff
        /*0114*/ 	.word	0x000000a0
        /*0118*/ 	.short	0x0100
        /*011a*/ 	.byte	0x04
	.zero		1


	//   ....[2]....
        /*011c*/ 	.word	0x000006a0
        /*0120*/ 	.word	0x000000ff
        /*0124*/ 	.word	0x00000008
        /*0128*/ 	.short	0x0100
        /*012a*/ 	.byte	0x04
	.zero		1


	//   ....[3]....
        /*012c*/ 	.word	0x000006b0
        /*0130*/ 	.word	0x000000ff
        /*0134*/ 	.word	0x000000a8
        /*0138*/ 	.short	0x0100
        /*013a*/ 	.byte	0x04
	.zero		1


	//   ....[4]....
        /*013c*/ 	.word	0x000006c0
        /*0140*/ 	.word	0x000000ff
        /*0144*/ 	.word	0x00000010
        /*0148*/ 	.short	0x0100
        /*014a*/ 	.byte	0x04
	.zero		1


	//   ....[5]....
        /*014c*/ 	.word	0x000006d0
        /*0150*/ 	.word	0x000000ff
        /*0154*/ 	.word	0x000000b0
        /*0158*/ 	.short	0x0100
        /*015a*/ 	.byte	0x04
	.zero		1


	//   ....[6]....
        /*015c*/ 	.word	0x000006e0
        /*0160*/ 	.word	0x000000ff
        /*0164*/ 	.word	0x00000018
        /*0168*/ 	.short	0x0100
        /*016a*/ 	.byte	0x04
	.zero		1


	//   ....[7]....
        /*016c*/ 	.word	0x000006f0
        /*0170*/ 	.word	0x000000ff
        /*0174*/ 	.word	0x000000b8
        /*0178*/ 	.short	0x0100
        /*017a*/ 	.byte	0x04
	.zero		1


	//   ....[8]....
        /*017c*/ 	.word	0x00000700
        /*0180*/ 	.word	0x000000ff
        /*0184*/ 	.word	0x00000020
        /*0188*/ 	.short	0x0100
        /*018a*/ 	.byte	0x04
	.zero		1


	//   ....[9]....
        /*018c*/ 	.word	0x00000710
        /*0190*/ 	.word	0x000000ff
        /*0194*/ 	.word	0x000000c0
        /*0198*/ 	.short	0x0100
        /*019a*/ 	.byte	0x04
	.zero		1


	//   ....[10]....
        /*019c*/ 	.word	0x00000720
        /*01a0*/ 	.word	0x000000ff
        /*01a4*/ 	.word	0x00000028
        /*01a8*/ 	.short	0x0100
        /*01aa*/ 	.byte	0x04
	.zero		1


	//   ....[11]....
        /*01ac*/ 	.word	0x00000730
        /*01b0*/ 	.word	0x000000ff
        /*01b4*/ 	.word	0x000000c8
        /*01b8*/ 	.short	0x0100
        /*01ba*/ 	.byte	0x04
	.zero		1


	//   ....[12]....
        /*01bc*/ 	.word	0x00000740
        /*01c0*/ 	.word	0x000000ff
        /*01c4*/ 	.word	0x00000030
        /*01c8*/ 	.short	0x0100
        /*01ca*/ 	.byte	0x04
	.zero		1


	//   ....[13]....
        /*01cc*/ 	.word	0x00000750
        /*01d0*/ 	.word	0x000000ff
        /*01d4*/ 	.word	0x000000d0
        /*01d8*/ 	.short	0x0100
        /*01da*/ 	.byte	0x04
	.zero		1


	//   ....[14]....
        /*01dc*/ 	.word	0x00000760
        /*01e0*/ 	.word	0x000000ff
        /*01e4*/ 	.word	0x00000038
        /*01e8*/ 	.short	0x0100
        /*01ea*/ 	.byte	0x04
	.zero		1


	//   ....[15]....
        /*01ec*/ 	.word	0x00000770
        /*01f0*/ 	.word	0x000000ff
        /*01f4*/ 	.word	0x000000d8
        /*01f8*/ 	.short	0x0100
        /*01fa*/ 	.byte	0x04
	.zero		1


	//   ....[16]....
        /*01fc*/ 	.word	0x00000780
        /*0200*/ 	.word	0x000000ff
        /*0204*/ 	.word	0x00000040
        /*0208*/ 	.short	0x0100
        /*020a*/ 	.byte	0x04
	.zero		1


	//   ....[17]....
        /*020c*/ 	.word	0x00000790
        /*0210*/ 	.word	0x000000ff
        /*0214*/ 	.word	0x000000e0
        /*0218*/ 	.short	0x0100
        /*021a*/ 	.byte	0x04
	.zero		1


	//   ....[18]....
        /*021c*/ 	.word	0x000007a0
        /*0220*/ 	.word	0x000000ff
        /*0224*/ 	.word	0x00000048
        /*0228*/ 	.short	0x0100
        /*022a*/ 	.byte	0x04
	.zero		1


	//   ....[19]....
        /*022c*/ 	.word	0x000007b0
        /*0230*/ 	.word	0x000000ff
        /*0234*/ 	.word	0x000000e8
        /*0238*/ 	.short	0x0100
        /*023a*/ 	.byte	0x04
	.zero		1


	//   ....[20]....
        /*023c*/ 	.word	0x000007c0
        /*0240*/ 	.word	0x000000ff
        /*0244*/ 	.word	0x00000050
        /*0248*/ 	.short	0x0100
        /*024a*/ 	.byte	0x04
	.zero		1


	//   ....[21]....
        /*024c*/ 	.word	0x000007d0
        /*0250*/ 	.word	0x000000ff
        /*0254*/ 	.word	0x000000f0
        /*0258*/ 	.short	0x0100
        /*025a*/ 	.byte	0x04
	.zero		1


	//   ....[22]....
        /*025c*/ 	.word	0x000007e0
        /*0260*/ 	.word	0x000000ff
        /*0264*/ 	.word	0x00000058
        /*0268*/ 	.short	0x0100
        /*026a*/ 	.byte	0x04
	.zero		1


	//   ....[23]....
        /*026c*/ 	.word	0x000007f0
        /*0270*/ 	.word	0x000000ff
        /*0274*/ 	.word	0x000000f8
        /*0278*/ 	.short	0x0100
        /*027a*/ 	.byte	0x04
	.zero		1


	//   ....[24]....
        /*027c*/ 	.word	0x00000800
        /*0280*/ 	.word	0x000000ff
        /*0284*/ 	.word	0x00000060
        /*0288*/ 	.short	0x0100
        /*028a*/ 	.byte	0x04
	.zero		1


	//   ....[25]....
        /*028c*/ 	.word	0x00000810
        /*0290*/ 	.word	0x000000ff
        /*0294*/ 	.word	0x00000100
        /*0298*/ 	.short	0x0100
        /*029a*/ 	.byte	0x04
	.zero		1


	//   ....[26]....
        /*029c*/ 	.word	0x00000820
        /*02a0*/ 	.word	0x000000ff
        /*02a4*/ 	.word	0x00000068
        /*02a8*/ 	.short	0x0100
        /*02aa*/ 	.byte	0x04
	.zero		1


	//   ....[27]....
        /*02ac*/ 	.word	0x00000830
        /*02b0*/ 	.word	0x000000ff
        /*02b4*/ 	.word	0x00000108
        /*02b8*/ 	.short	0x0100
        /*02ba*/ 	.byte	0x04
	.zero		1


	//   ....[28]....
        /*02bc*/ 	.word	0x00000840
        /*02c0*/ 	.word	0x000000ff
        /*02c4*/ 	.word	0x00000070
        /*02c8*/ 	.short	0x0100
        /*02ca*/ 	.byte	0x04
	.zero		1


	//   ....[29]....
        /*02cc*/ 	.word	0x00000850
        /*02d0*/ 	.word	0x000000ff
        /*02d4*/ 	.word	0x00000110
        /*02d8*/ 	.short	0x0100
        /*02da*/ 	.byte	0x04
	.zero		1


	//   ....[30]....
        /*02dc*/ 	.word	0x00000860
        /*02e0*/ 	.word	0x000000ff
        /*02e4*/ 	.word	0x00000078
        /*02e8*/ 	.short	0x0100
        /*02ea*/ 	.byte	0x04
	.zero		1


	//   ....[31]....
        /*02ec*/ 	.word	0x00000870
        /*02f0*/ 	.word	0x000000ff
        /*02f4*/ 	.word	0x00000118
        /*02f8*/ 	.short	0x0100
        /*02fa*/ 	.byte	0x04
	.zero		1


	//   ....[32]....
        /*02fc*/ 	.word	0x00000880
        /*0300*/ 	.word	0x000000ff
        /*0304*/ 	.word	0x00000080
        /*0308*/ 	.short	0x0100
        /*030a*/ 	.byte	0x04
	.zero		1


	//   ....[33]....
        /*030c*/ 	.word	0x00000890
        /*0310*/ 	.word	0x000000ff
        /*0314*/ 	.word	0x00000120
        /*0318*/ 	.short	0x0100
        /*031a*/ 	.byte	0x04
	.zero		1


	//   ....[34]....
        /*031c*/ 	.word	0x000008a0
        /*0320*/ 	.word	0x000000ff
        /*0324*/ 	.word	0x00000088
        /*0328*/ 	.short	0x0100
        /*032a*/ 	.byte	0x04
	.zero		1


	//   ....[35]....
        /*032c*/ 	.word	0x000008b0
        /*0330*/ 	.word	0x000000ff
        /*0334*/ 	.word	0x00000128
        /*0338*/ 	.short	0x0100
        /*033a*/ 	.byte	0x04
	.zero		1


	//   ....[36]....
        /*033c*/ 	.word	0x000008c0
        /*0340*/ 	.word	0x000000ff
        /*0344*/ 	.word	0x00000090
        /*0348*/ 	.short	0x0100
        /*034a*/ 	.byte	0x04
	.zero		1


	//   ....[37]....
        /*034c*/ 	.word	0x000008d0
        /*0350*/ 	.word	0x000000ff
        /*0354*/ 	.word	0x00000130
        /*0358*/ 	.short	0x0100
        /*035a*/ 	.byte	0x04
	.zero		1


	//   ....[38]....
        /*035c*/ 	.word	0x000008e0
        /*0360*/ 	.word	0x000000ff
        /*0364*/ 	.word	0x00000098
        /*0368*/ 	.short	0x0100
        /*036a*/ 	.byte	0x04
	.zero		1


	//   ....[39]....
        /*036c*/ 	.word	0x000008f0
        /*0370*/ 	.word	0x000000ff
        /*0374*/ 	.word	0x00000138
        /*0378*/ 	.short	0x0100
        /*037a*/ 	.byte	0x04
	.zero		1


	//   ....[40]....
        /*037c*/ 	.word	0x00000a30
        /*0380*/ 	.word	0x000000ff
        /*0384*/ 	.word	0x00000140
        /*0388*/ 	.short	0x0100
        /*038a*/ 	.byte	0x04
	.zero		1


	//   ....[41]....
        /*038c*/ 	.word	0x00000a40
        /*0390*/ 	.word	0x000000ff
        /*0394*/ 	.word	0x00000158
        /*0398*/ 	.short	0x0100
        /*039a*/ 	.byte	0x04
	.zero		1


	//   ....[42]....
        /*039c*/ 	.word	0x00000a50
        /*03a0*/ 	.word	0x000000ff
        /*03a4*/ 	.word	0x00000148
        /*03a8*/ 	.short	0x0100
        /*03aa*/ 	.byte	0x04
	.zero		1


	//   ....[43]....
        /*03ac*/ 	.word	0x00000a60
        /*03b0*/ 	.word	0x000000ff
        /*03b4*/ 	.word	0x00000160
        /*03b8*/ 	.short	0x0100
        /*03ba*/ 	.byte	0x04
	.zero		1


	//   ....[44]....
        /*03bc*/ 	.word	0x00000a70
        /*03c0*/ 	.word	0x000000ff
        /*03c4*/ 	.word	0x00000150
        /*03c8*/ 	.short	0x0100
        /*03ca*/ 	.byte	0x04
	.zero		1


	//   ....[45]....
        /*03cc*/ 	.word	0x00000a80
        /*03d0*/ 	.word	0x000000ff
        /*03d4*/ 	.word	0x00000168
        /*03d8*/ 	.short	0x0100
        /*03da*/ 	.byte	0x04
	.zero		1


	//   ....[46]....
        /*03dc*/ 	.word	0x00000b70
        /*03e0*/ 	.word	0x000000ff
        /*03e4*/ 	.word	0x00000170
        /*03e8*/ 	.short	0x0100
        /*03ea*/ 	.byte	0x06
	.zero		1


	//   ....[47]....
        /*03ec*/ 	.word	0x00000b80
        /*03f0*/ 	.word	0x000000ff
        /*03f4*/ 	.word	0x00000178
        /*03f8*/ 	.short	0x0100
        /*03fa*/ 	.byte	0x06
	.zero		1


	//   ....[48]....
        /*03fc*/ 	.word	0x00000cc0
        /*0400*/ 	.word	0x000000ff
        /*0404*/ 	.word	0x00000180
        /*0408*/ 	.short	0x0100
        /*040a*/ 	.byte	0x06
	.zero		1


	//   ....[49]....
        /*040c*/ 	.word	0x00000cd0
        /*0410*/ 	.word	0x000000ff
        /*0414*/ 	.word	0x00000190
        /*0418*/ 	.short	0x0100
        /*041a*/ 	.byte	0x06
	.zero		1


	//   ....[50]....
        /*041c*/ 	.word	0x00000ce0
        /*0420*/ 	.word	0x000000ff
        /*0424*/ 	.word	0x00000188
        /*0428*/ 	.short	0x0100
        /*042a*/ 	.byte	0x06
	.zero		1


	//   ....[51]....
        /*042c*/ 	.word	0x00000cf0
        /*0430*/ 	.word	0x000000ff
        /*0434*/ 	.word	0x00000198
        /*0438*/ 	.short	0x0100
        /*043a*/ 	.byte	0x06
	.zero		1


	//   ....[52]....
        /*043c*/ 	.word	0x00000e20
        /*0440*/ 	.word	0x000000ff
        /*0444*/ 	.word	0x000001a0
        /*0448*/ 	.short	0x0100
        /*044a*/ 	.byte	0x04
	.zero		1


	//   ....[53]....
        /*044c*/ 	.word	0x00000e30
        /*0450*/ 	.word	0x000000ff
        /*0454*/ 	.word	0x000001c0
        /*0458*/ 	.short	0x0100
        /*045a*/ 	.byte	0x04
	.zero		1


	//   ....[54]....
        /*045c*/ 	.word	0x00000e40
        /*0460*/ 	.word	0x000000ff
        /*0464*/ 	.word	0x000001a8
        /*0468*/ 	.short	0x0100
        /*046a*/ 	.byte	0x04
	.zero		1


	//   ....[55]....
        /*046c*/ 	.word	0x00000e50
        /*0470*/ 	.word	0x000000ff
        /*0474*/ 	.word	0x000001c8
        /*0478*/ 	.short	0x0100
        /*047a*/ 	.byte	0x04
	.zero		1


	//   ....[56]....
        /*047c*/ 	.word	0x00000e60
        /*0480*/ 	.word	0x000000ff
        /*0484*/ 	.word	0x000001b0
        /*0488*/ 	.short	0x0100
        /*048a*/ 	.byte	0x04
	.zero		1


	//   ....[57]....
        /*048c*/ 	.word	0x00000e70
        /*0490*/ 	.word	0x000000ff
        /*0494*/ 	.word	0x000001d0
        /*0498*/ 	.short	0x0100
        /*049a*/ 	.byte	0x04
	.zero		1


	//   ....[58]....
        /*049c*/ 	.word	0x00000e80
        /*04a0*/ 	.word	0x000000ff
        /*04a4*/ 	.word	0x000001b8
        /*04a8*/ 	.short	0x0100
        /*04aa*/ 	.byte	0x04
	.zero		1


	//   ....[59]....
        /*04ac*/ 	.word	0x00000e90
        /*04b0*/ 	.word	0x000000ff
        /*04b4*/ 	.word	0x000001d8
        /*04b8*/ 	.short	0x0100
        /*04ba*/ 	.byte	0x04
	.zero		1


	//   ....[60]....
        /*04bc*/ 	.word	0x00000f90
        /*04c0*/ 	.word	0x000000ff
        /*04c4*/ 	.word	0x000001e0
        /*04c8*/ 	.short	0x0100
        /*04ca*/ 	.byte	0x04
	.zero		1


	//   ....[61]....
        /*04cc*/ 	.word	0x00000fa0
        /*04d0*/ 	.word	0x000000ff
        /*04d4*/ 	.word	0x000001f0
        /*04d8*/ 	.short	0x0100
        /*04da*/ 	.byte	0x04
	.zero		1


	//   ....[62]....
        /*04dc*/ 	.word	0x00000fb0
        /*04e0*/ 	.word	0x000000ff
        /*04e4*/ 	.word	0x000001e8
        /*04e8*/ 	.short	0x0100
        /*04ea*/ 	.byte	0x04
	.zero		1


	//   ....[63]....
        /*04ec*/ 	.word	0x00000fc0
        /*04f0*/ 	.word	0x000000ff
        /*04f4*/ 	.word	0x000001f8
        /*04f8*/ 	.short	0x0100
        /*04fa*/ 	.byte	0x04
	.zero		1


	//   ....[64]....
        /*04fc*/ 	.word	0x000010c0
        /*0500*/ 	.word	0x000000ff
        /*0504*/ 	.word	0x00000200
        /*0508*/ 	.short	0x0100
        /*050a*/ 	.byte	0x06
	.zero		1


	//   ....[65]....
        /*050c*/ 	.word	0x00001cf0
        /*0510*/ 	.word	0x00000000
        /*0514*/ 	.word	0x000001f0
        /*0518*/ 	.short	0x010a
        /*051a*/ 	.byte	0xff
	.zero		1


	//   ....[66]....
        /*051c*/ 	.word	0x00001d10
        /*0520*/ 	.word	0x00000000
        /*0524*/ 	.word	0x000001e0
        /*0528*/ 	.short	0x0101
        /*052a*/ 	.byte	0xff
	.zero		1


	//   ....[67]....
        /*052c*/ 	.word	0x00001dc0
        /*0530*/ 	.word	0x000000ff
        /*0534*/ 	.word	0x000000a0
        /*0538*/ 	.short	0x010a
        /*053a*/ 	.byte	0x04
	.zero		1


	//   ....[68]....
        /*053c*/ 	.word	0x00001e90
        /*0540*/ 	.word	0x000000ff
        /*0544*/ 	.word	0x000000a0
        /*0548*/ 	.short	0x010a
        /*054a*/ 	.byte	0x21
	.zero		1


	//   ....[69]....
        /*054c*/ 	.word	0x00002040
        /*0550*/ 	.word	0x000000ff
        /*0554*/ 	.word	0x000000a0
        /*0558*/ 	.short	0x010a
        /*055a*/ 	.byte	0x05
	.zero		1


	//   ....[70]....
        /*055c*/ 	.word	0x00002160
        /*0560*/ 	.word	0x000000ff
        /*0564*/ 	.word	0x00000178
        /*0568*/ 	.short	0x0101
        /*056a*/ 	.byte	0x0d
	.zero		1


	//   ....[71]....
        /*056c*/ 	.word	0x00002180
        /*0570*/ 	.word	0x000000ff
        /*0574*/ 	.word	0x000000a0
        /*0578*/ 	.short	0x010a
        /*057a*/ 	.byte	0x04
	.zero		1


	//   ....[72]....
        /*057c*/ 	.word	0x00002200
        /*0580*/ 	.word	0x000000ff
        /*0584*/ 	.word	0x000000a0
        /*0588*/ 	.short	0x010a
        /*058a*/ 	.byte	0x11
	.zero		1


	//   ....[73]....
        /*058c*/ 	.word	0x000023a0
        /*0590*/ 	.word	0x000000ff
        /*0594*/ 	.word	0x000000a0
        /*0598*/ 	.short	0x010a
        /*059a*/ 	.byte	0x05
	.zero		1


	//   ....[74]....
        /*059c*/ 	.word	0x000024e0
        /*05a0*/ 	.word	0x00000003
        /*05a4*/ 	.word	0x00000180
        /*05a8*/ 	.short	0x010a
        /*05aa*/ 	.byte	0xff
	.zero		1


	//   ....[75]....
        /*05ac*/ 	.word	0x00002630
        /*05b0*/ 	.word	0x00000000
        /*05b4*/ 	.word	0x00000000
        /*05b8*/ 	.short	0x0101
        /*05ba*/ 	.byte	0xff
	.zero		1


	//   ....[76]....
        /*05bc*/ 	.word	0x00002bf0
        /*05c0*/ 	.word	0x000000ff
        /*05c4*/ 	.word	0x00000000
        /*05c8*/ 	.short	0x010a
        /*05ca*/ 	.byte	0x04
	.zero		1


	//   ....[77]....
        /*05cc*/ 	.word	0x00002c80
        /*05d0*/ 	.word	0x000000ff
        /*05d4*/ 	.word	0x00000000
        /*05d8*/ 	.short	0x010a
        /*05da*/ 	.byte	0x05
	.zero		1


	//   ....[78]....
        /*05dc*/ 	.word	0x00002d10
        /*05e0*/ 	.word	0x000000ff
        /*05e4*/ 	.word	0x00000000
        /*05e8*/ 	.short	0x010a
        /*05ea*/ 	.byte	0x05
	.zero		1


	//   ....[79]....
        /*05ec*/ 	.word	0x00002da0
        /*05f0*/ 	.word	0x000000ff
        /*05f4*/ 	.word	0x00000000
        /*05f8*/ 	.short	0x010a
        /*05fa*/ 	.byte	0x05
	.zero		1


	//   ....[80]....
        /*05fc*/ 	.word	0x00002e30
        /*0600*/ 	.word	0x000000ff
        /*0604*/ 	.word	0x00000000
        /*0608*/ 	.short	0x010a
        /*060a*/ 	.byte	0x05
	.zero		1


	//   ....[81]....
        /*060c*/ 	.word	0x00002ec0
        /*0610*/ 	.word	0x000000ff
        /*0614*/ 	.word	0x00000000
        /*0618*/ 	.short	0x010a
        /*061a*/ 	.byte	0x05
	.zero		1


	//   ....[82]....
        /*061c*/ 	.word	0x00002f50
        /*0620*/ 	.word	0x000000ff
        /*0624*/ 	.word	0x00000000
        /*0628*/ 	.short	0x010a
        /*062a*/ 	.byte	0x05
	.zero		1


	//   ....[83]....
        /*062c*/ 	.word	0x00002fe0
        /*0630*/ 	.word	0x000000ff
        /*0634*/ 	.word	0x00000000
        /*0638*/ 	.short	0x010a
        /*063a*/ 	.byte	0x05
	.zero		1


	//   ....[84]....
        /*063c*/ 	.word	0x00003070
        /*0640*/ 	.word	0x000000ff
        /*0644*/ 	.word	0x00000000
        /*0648*/ 	.short	0x010a
        /*064a*/ 	.byte	0x05
	.zero		1


	//   ....[85]....
        /*064c*/ 	.word	0x00003100
        /*0650*/ 	.word	0x000000ff
        /*0654*/ 	.word	0x00000000
        /*0658*/ 	.short	0x010a
        /*065a*/ 	.byte	0x05
	.zero		1


	//   ....[86]....
        /*065c*/ 	.word	0x00003190
        /*0660*/ 	.word	0x000000ff
        /*0664*/ 	.word	0x00000000
        /*0668*/ 	.short	0x010a
        /*066a*/ 	.byte	0x05
	.zero		1


	//   ....[87]....
        /*066c*/ 	.word	0x00003220
        /*0670*/ 	.word	0x000000ff
        /*0674*/ 	.word	0x00000000
        /*0678*/ 	.short	0x010a
        /*067a*/ 	.byte	0x05
	.zero		1


	//   ....[88]....
        /*067c*/ 	.word	0x000032b0
        /*0680*/ 	.word	0x000000ff
        /*0684*/ 	.word	0x00000000
        /*0688*/ 	.short	0x010a
        /*068a*/ 	.byte	0x05
	.zero		1


	//   ....[89]....
        /*068c*/ 	.word	0x00003340
        /*0690*/ 	.word	0x000000ff
        /*0694*/ 	.word	0x00000000
        /*0698*/ 	.short	0x010a
        /*069a*/ 	.byte	0x05
	.zero		1


	//   ....[90]....
        /*069c*/ 	.word	0x000033d0
        /*06a0*/ 	.word	0x000000ff
        /*06a4*/ 	.word	0x00000000
        /*06a8*/ 	.short	0x010a
        /*06aa*/ 	.byte	0x05
	.zero		1


	//   ....[91]....
        /*06ac*/ 	.word	0x00003460
        /*06b0*/ 	.word	0x000000ff
        /*06b4*/ 	.word	0x00000000
        /*06b8*/ 	.short	0x010a
        /*06ba*/ 	.byte	0x05
	.zero		1


	//   ....[92]....
        /*06bc*/ 	.word	0x000034f0
        /*06c0*/ 	.word	0x000000ff
        /*06c4*/ 	.word	0x00000000
        /*06c8*/ 	.short	0x010a
        /*06ca*/ 	.byte	0x05
	.zero		1


	//   ....[93]....
        /*06cc*/ 	.word	0x00003580
        /*06d0*/ 	.word	0x000000ff
        /*06d4*/ 	.word	0x00000000
        /*06d8*/ 	.short	0x010a
        /*06da*/ 	.byte	0x05
	.zero		1


	//   ....[94]....
        /*06dc*/ 	.word	0x00003610
        /*06e0*/ 	.word	0x000000ff
        /*06e4*/ 	.word	0x00000000
        /*06e8*/ 	.short	0x010a
        /*06ea*/ 	.byte	0x05
	.zero		1


	//   ....[95]....
        /*06ec*/ 	.word	0x000036b0
        /*06f0*/ 	.word	0x00000000
        /*06f4*/ 	.word	0x00000000
        /*06f8*/ 	.short	0x010a
        /*06fa*/ 	.byte	0xff
	.zero		1


	//   ....[96]....
        /*06fc*/ 	.word	0x000037f0
        /*0700*/ 	.word	0x00000000
        /*0704*/ 	.word	0x000001e0
        /*0708*/ 	.short	0x010a
        /*070a*/ 	.byte	0xff
	.zero		1


	//   ....[97]....
        /*070c*/ 	.word	0x00003860
        /*0710*/ 	.word	0x00000004
        /*0714*/ 	.word	0x00000000
        /*0718*/ 	.short	0x0101
        /*071a*/ 	.byte	0xff
	.zero		1


	//   ....[98]....
        /*071c*/ 	.word	0x00003880
        /*0720*/ 	.word	0x000000ff
        /*0724*/ 	.word	0x00000190
        /*0728*/ 	.short	0x010a
        /*072a*/ 	.byte	0x04
	.zero		1


	//   ....[99]....
        /*072c*/ 	.word	0x000039a0
        /*0730*/ 	.word	0x00000000
        /*0734*/ 	.word	0x00000180
        /*0738*/ 	.short	0x010a
        /*073a*/ 	.byte	0xff
	.zero		1


	//   ....[100]....
        /*073c*/ 	.word	0x00003aa0
        /*0740*/ 	.word	0x00000000
        /*0744*/ 	.word	0x00000000
        /*0748*/ 	.short	0x0101
        /*074a*/ 	.byte	0xff
	.zero		1


	//   ....[101]....
        /*074c*/ 	.word	0x00003b30
        /*0750*/ 	.word	0x000000ff
        /*0754*/ 	.word	0x00000190
        /*0758*/ 	.short	0x0106
        /*075a*/ 	.byte	0x04
	.zero		1


	//   ....[102]....
        /*075c*/ 	.word	0x00003b50
        /*0760*/ 	.word	0x000000ff
        /*0764*/ 	.word	0x00000190
        /*0768*/ 	.short	0x010a
        /*076a*/ 	.byte	0x04
	.zero		1


	//   ....[103]....
        /*076c*/ 	.word	0x00003be0
        /*0770*/ 	.word	0x000000ff
        /*0774*/ 	.word	0x00000190
        /*0778*/ 	.short	0x0106
        /*077a*/ 	.byte	0x07
	.zero		1


	//   ....[104]....
        /*077c*/ 	.word	0x00003c20
        /*0780*/ 	.word	0x00000000
        /*0784*/ 	.word	0x00000190
        /*0788*/ 	.short	0x010a
        /*078a*/ 	.byte	0xff
	.zero		1


	//   ....[105]....
        /*078c*/ 	.word	0x00003e70
        /*0790*/ 	.word	0x000000ff
        /*0794*/ 	.word	0x00000008
        /*0798*/ 	.short	0x010a
        /*079a*/ 	.byte	0x05
	.zero		1


	//   ....[106]....
        /*079c*/ 	.word	0x00003e90
        /*07a0*/ 	.word	0x000000ff
        /*07a4*/ 	.word	0x00000008
        /*07a8*/ 	.short	0x010a
        /*07aa*/ 	.byte	0x05
	.zero		1


	//   ....[107]....
        /*07ac*/ 	.word	0x00004020
        /*07b0*/ 	.word	0x000000ff
        /*07b4*/ 	.word	0x00000008
        /*07b8*/ 	.short	0x010a
        /*07ba*/ 	.byte	0x05
	.zero		1


	//   ....[108]....
        /*07bc*/ 	.word	0x00004040
        /*07c0*/ 	.word	0x000000ff
        /*07c4*/ 	.word	0x00000008
        /*07c8*/ 	.short	0x010a
        /*07ca*/ 	.byte	0x05
	.zero		1


	//   ....[109]....
        /*07cc*/ 	.word	0x00004100
        /*07d0*/ 	.word	0x000000ff
        /*07d4*/ 	.word	0x00000000
        /*07d8*/ 	.short	0x0101
        /*07da*/ 	.byte	0x04
	.zero		1


	//   ....[110]....
        /*07dc*/ 	.word	0x00004400
        /*07e0*/ 	.word	0x00000000
        /*07e4*/ 	.word	0x00000180
        /*07e8*/ 	.short	0x010a
        /*07ea*/ 	.byte	0xff
	.zero		1


	//   ....[111]....
        /*07ec*/ 	.word	0x000044c0
        /*07f0*/ 	.word	0x00000000
        /*07f4*/ 	.word	0x00000000
        /*07f8*/ 	.short	0x0101
        /*07fa*/ 	.byte	0xff
	.zero		1


	//   ....[112]....
        /*07fc*/ 	.word	0x00004580
        /*0800*/ 	.word	0x000000ff
        /*0804*/ 	.word	0x00000000
        /*0808*/ 	.short	0x010a
        /*080a*/ 	.byte	0x04
	.zero		1


	//   ....[113]....
        /*080c*/ 	.word	0x00004590
        /*0810*/ 	.word	0x000000ff
        /*0814*/ 	.word	0x000001c0
        /*0818*/ 	.short	0x010a
        /*081a*/ 	.byte	0x17
	.zero		1


	//   ....[114]....
        /*081c*/ 	.word	0x00004640
        /*0820*/ 	.word	0x000000ff
        /*0824*/ 	.word	0x00000000
        /*0828*/ 	.short	0x010a
        /*082a*/ 	.byte	0x05
	.zero		1


	//   ....[115]....
        /*082c*/ 	.word	0x00004780
        /*0830*/ 	.word	0x000000ff
        /*0834*/ 	.word	0x00000000
        /*0838*/ 	.short	0x010a
        /*083a*/ 	.byte	0x04
	.zero		1


	//   ....[116]....
        /*083c*/ 	.word	0x000049d0
        /*0840*/ 	.word	0x000000ff
        /*0844*/ 	.word	0x00000000
        /*0848*/ 	.short	0x010a
        /*084a*/ 	.byte	0x04
	.zero		1


	//   ....[117]....
        /*084c*/ 	.word	0x00004a60
        /*0850*/ 	.word	0x000000ff
        /*0854*/ 	.word	0x00000000
        /*0858*/ 	.short	0x010a
        /*085a*/ 	.byte	0x05
	.zero		1


	//   ....[118]....
        /*085c*/ 	.word	0x00004af0
        /*0860*/ 	.word	0x000000ff
        /*0864*/ 	.word	0x00000000
        /*0868*/ 	.short	0x010a
        /*086a*/ 	.byte	0x05
	.zero		1


	//   ....[119]....
        /*086c*/ 	.word	0x00004b90
        /*0870*/ 	.word	0x00000000
        /*0874*/ 	.word	0x00000000
        /*0878*/ 	.short	0x010a
        /*087a*/ 	.byte	0xff
	.zero		1


	//   ....[120]....
        /*087c*/ 	.word	0x00004bd0
        /*0880*/ 	.word	0x00000000
        /*0884*/ 	.word	0x00000000
        /*0888*/ 	.short	0x010a
        /*088a*/ 	.byte	0xff
	.zero		1


	//   ....[121]....
        /*088c*/ 	.word	0x00004c40
        /*0890*/ 	.word	0x000000ff
        /*0894*/ 	.word	0x00000000
        /*0898*/ 	.short	0x0101
        /*089a*/ 	.byte	0x04
	.zero		1


	//   ....[122]....
        /*089c*/ 	.word	0x00004c80
        /*08a0*/ 	.word	0x000000ff
        /*08a4*/ 	.word	0x00000200
        /*08a8*/ 	.short	0x010a
        /*08aa*/ 	.byte	0x11
	.zero		1


	//   ....[123]....
        /*08ac*/ 	.word	0x00004cd0
        /*08b0*/ 	.word	0x000000ff
        /*08b4*/ 	.word	0x00000000
        /*08b8*/ 	.short	0x0101
        /*08ba*/ 	.byte	0x04
	.zero		1


	//   ....[124]....
        /*08bc*/ 	.word	0x00005140
        /*08c0*/ 	.word	0x0000000c
        /*08c4*/ 	.word	0x00000180
        /*08c8*/ 	.short	0x010a
        /*08ca*/ 	.byte	0xff
	.zero		1


	//   ....[125]....
        /*08cc*/ 	.word	0x000052b0
        /*08d0*/ 	.word	0x00000000
        /*08d4*/ 	.word	0x00000000
        /*08d8*/ 	.short	0x0101
        /*08da*/ 	.byte	0xff
	.zero		1


	//   ....[126]....
        /*08dc*/ 	.word	0x00005730
        /*08e0*/ 	.word	0x000000ff
        /*08e4*/ 	.word	0x00000178
        /*08e8*/ 	.short	0x010a
        /*08ea*/ 	.byte	0x18
	.zero		1


	//   ....[127]....
        /*08ec*/ 	.word	0x000058f0
        /*08f0*/ 	.word	0x000000ff
        /*08f4*/ 	.word	0x00000158
        /*08f8*/ 	.short	0x010a
        /*08fa*/ 	.byte	0x04
	.zero		1


	//   ....[128]....
        /*08fc*/ 	.word	0x00005ad0
        /*0900*/ 	.word	0x000000ff
        /*0904*/ 	.word	0x00000140
        /*0908*/ 	.short	0x010b
        /*090a*/ 	.byte	0x04
	.zero		1


	//   ....[129]....
        /*090c*/ 	.word	0x00005ae0
        /*0910*/ 	.word	0x000000ff
        /*0914*/ 	.word	0x00000000
        /*0918*/ 	.short	0x0101
        /*091a*/ 	.byte	0x14
	.zero		1


	//   ....[130]....
        /*091c*/ 	.word	0x00005af0
        /*0920*/ 	.word	0x000000ff
        /*0924*/ 	.word	0x00000158
        /*0928*/ 	.short	0x010a
        /*092a*/ 	.byte	0x05
	.zero		1


	//   ....[131]....
        /*092c*/ 	.word	0x00005cf0
        /*0930*/ 	.word	0x000000ff
        /*0934*/ 	.word	0x00000140
        /*0938*/ 	.short	0x010b
        /*093a*/ 	.byte	0x05
	.zero		1


	//   ....[132]....
        /*093c*/ 	.word	0x00005d00
        /*0940*/ 	.word	0x000000ff
        /*0944*/ 	.word	0x00000000
        /*0948*/ 	.short	0x0101
        /*094a*/ 	.byte	0x04
	.zero		1


	//   ....[133]....
        /*094c*/ 	.word	0x00005da0
        /*0950*/ 	.word	0x000000ff
        /*0954*/ 	.word	0x00000000
        /*0958*/ 	.short	0x010a
        /*095a*/ 	.byte	0x04
	.zero		1


	//   ....[134]....
        /*095c*/ 	.word	0x00005e30
        /*0960*/ 	.word	0x000000ff
        /*0964*/ 	.word	0x00000000
        /*0968*/ 	.short	0x010a
        /*096a*/ 	.byte	0x05
	.zero		1


	//   ....[135]....
        /*096c*/ 	.word	0x00005ed0
        /*0970*/ 	.word	0x00000000
        /*0974*/ 	.word	0x00000000
        /*0978*/ 	.short	0x010a
        /*097a*/ 	.byte	0xff
	.zero		1


	//   ....[136]....
        /*097c*/ 	.word	0x00006220
        /*0980*/ 	.word	0x00000003
        /*0984*/ 	.word	0x00000180
        /*0988*/ 	.short	0x010a
        /*098a*/ 	.byte	0xff
	.zero		1


	//   ....[137]....
        /*098c*/ 	.word	0x000063a0
        /*0990*/ 	.word	0x00000000
        /*0994*/ 	.word	0x00000000
        /*0998*/ 	.short	0x0101
        /*099a*/ 	.byte	0xff
	.zero		1


	//   ....[138]....
        /*099c*/ 	.word	0x00006f70
        /*09a0*/ 	.word	0x00000000
        /*09a4*/ 	.word	0x00000140
        /*09a8*/ 	.short	0x010a
        /*09aa*/ 	.byte	0xff
	.zero		1


	//   ....[139]....
        /*09ac*/ 	.word	0x00006fe0
        /*09b0*/ 	.word	0x00000059
        /*09b4*/ 	.word	0x000001a0
        /*09b8*/ 	.short	0x010a
        /*09ba*/ 	.byte	0xff
	.zero		1


	//   ....[140]....
        /*09bc*/ 	.word	0x000070d0
        /*09c0*/ 	.word	0x00000000
        /*09c4*/ 	.word	0x00000140
        /*09c8*/ 	.short	0x010a
        /*09ca*/ 	.byte	0xff
	.zero		1


	//   ....[141]....
        /*09cc*/ 	.word	0x00007200
        /*09d0*/ 	.word	0x00000059
        /*09d4*/ 	.word	0x000001a0
        /*09d8*/ 	.short	0x010a
        /*09da*/ 	.byte	0xff
	.zero		1


	//   ....[142]....
        /*09dc*/ 	.word	0x00007d30
        /*09e0*/ 	.word	0x00000000
        /*09e4*/ 	.word	0x00000000
        /*09e8*/ 	.short	0x0101
        /*09ea*/ 	.byte	0xff
	.zero		1


	//   ....[143]....
        /*09ec*/ 	.word	0x00007d40
        /*09f0*/ 	.word	0x00000003
        /*09f4*/ 	.word	0x00000140
        /*09f8*/ 	.short	0x010a
        /*09fa*/ 	.byte	0xff
	.zero		1


	//   ....[144]....
        /*09fc*/ 	.word	0x00007e10
        /*0a00*/ 	.word	0x00000003
        /*0a04*/ 	.word	0x00000140
        /*0a08*/ 	.short	0x010a
        /*0a0a*/ 	.byte	0xff
	.zero		1


	//   ....[145]....
        /*0a0c*/ 	.word	0x000080e0
        /*0a10*/ 	.word	0x00000059
        /*0a14*/ 	.word	0x00000000
        /*0a18*/ 	.short	0x0101
        /*0a1a*/ 	.byte	0xff
	.zero		1


	//   ....[146]....
        /*0a1c*/ 	.word	0x00008ab0
        /*0a20*/ 	.word	0x00000002
        /*0a24*/ 	.word	0x00000000
        /*0a28*/ 	.short	0x0101
        /*0a2a*/ 	.byte	0xff
	.zero		1


	//   ....[147]....
        /*0a2c*/ 	.word	0x00008d70
        /*0a30*/ 	.word	0x000000ff
        /*0a34*/ 	.word	0x00000000
        /*0a38*/ 	.short	0x0101
        /*0a3a*/ 	.byte	0x04
	.zero		1


	//   ....[148]....
        /*0a3c*/ 	.word	0x00008d90
        /*0a40*/ 	.word	0x00000000
        /*0a44*/ 	.word	0x000001f0
        /*0a48*/ 	.short	0x010a
        /*0a4a*/ 	.byte	0xff
	.zero		1


	//   ....[149]....
        /*0a4c*/ 	.word	0x00008df0
        /*0a50*/ 	.word	0x00000000
        /*0a54*/ 	.word	0x000000a0
        /*0a58*/ 	.short	0x010a
        /*0a5a*/ 	.byte	0xff
	.zero		1


	//   ....[150]....
        /*0a5c*/ 	.word	0x00008e50
        /*0a60*/ 	.word	0x00000000
        /*0a64*/ 	.word	0x000000a0
        /*0a68*/ 	.short	0x010a
        /*0a6a*/ 	.byte	0xff
	.zero		1


	//   ....[151]....
        /*0a6c*/ 	.word	0x00008ea0
        /*0a70*/ 	.word	0x00000003
        /*0a74*/ 	.word	0x00000180
        /*0a78*/ 	.short	0x010a
        /*0a7a*/ 	.byte	0xff
	.zero		1


	//   ....[152]....
        /*0a7c*/ 	.word	0x00008f00
        /*0a80*/ 	.word	0x00000000
        /*0a84*/ 	.word	0x00000000
        /*0a88*/ 	.short	0x010a
        /*0a8a*/ 	.byte	0xff
	.zero		1


	//   ....[153]....
        /*0a8c*/ 	.word	0x00008f60
        /*0a90*/ 	.word	0x00000000
        /*0a94*/ 	.word	0x00000000
        /*0a98*/ 	.short	0x010a
        /*0a9a*/ 	.byte	0xff
	.zero		1


	//   ....[154]....
        /*0a9c*/ 	.word	0x00008fc0
        /*0aa0*/ 	.word	0x00000000
        /*0aa4*/ 	.word	0x00000000
        /*0aa8*/ 	.short	0x010a
        /*0aaa*/ 	.byte	0xff
	.zero		1


	//   ....[155]....
        /*0aac*/ 	.word	0x00009020
        /*0ab0*/ 	.word	0x00000000
        /*0ab4*/ 	.word	0x00000000
        /*0ab8*/ 	.short	0x010a
        /*0aba*/ 	.byte	0xff
	.zero		1


	//   ....[156]....
        /*0abc*/ 	.word	0x00009080
        /*0ac0*/ 	.word	0x00000000
        /*0ac4*/ 	.word	0x00000000
        /*0ac8*/ 	.short	0x010a
        /*0aca*/ 	.byte	0xff
	.zero		1


	//   ....[157]....
        /*0acc*/ 	.word	0x000090e0
        /*0ad0*/ 	.word	0x00000000
        /*0ad4*/ 	.word	0x00000000
        /*0ad8*/ 	.short	0x010a
        /*0ada*/ 	.byte	0xff
	.zero		1


	//   ....[158]....
        /*0adc*/ 	.word	0x00009140
        /*0ae0*/ 	.word	0x00000000
        /*0ae4*/ 	.word	0x00000000
        /*0ae8*/ 	.short	0x010a
        /*0aea*/ 	.byte	0xff
	.zero		1


	//   ....[159]....
        /*0aec*/ 	.word	0x000091a0
        /*0af0*/ 	.word	0x00000000
        /*0af4*/ 	.word	0x00000000
        /*0af8*/ 	.short	0x010a
        /*0afa*/ 	.byte	0xff
	.zero		1


	//   ....[160]....
        /*0afc*/ 	.word	0x00009200
        /*0b00*/ 	.word	0x00000000
        /*0b04*/ 	.word	0x00000000
        /*0b08*/ 	.short	0x010a
        /*0b0a*/ 	.byte	0xff
	.zero		1


	//   ....[161]....
        /*0b0c*/ 	.word	0x00009260
        /*0b10*/ 	.word	0x00000000
        /*0b14*/ 	.word	0x00000000
        /*0b18*/ 	.short	0x010a
        /*0b1a*/ 	.byte	0xff
	.zero		1


	//   ....[162]....
        /*0b1c*/ 	.word	0x000092c0
        /*0b20*/ 	.word	0x00000000
        /*0b24*/ 	.word	0x00000000
        /*0b28*/ 	.short	0x010a
        /*0b2a*/ 	.byte	0xff
	.zero		1


	//   ....[163]....
        /*0b2c*/ 	.word	0x00009320
        /*0b30*/ 	.word	0x00000000
        /*0b34*/ 	.word	0x00000000
        /*0b38*/ 	.short	0x010a
        /*0b3a*/ 	.byte	0xff
	.zero		1


	//   ....[164]....
        /*0b3c*/ 	.word	0x00009380
        /*0b40*/ 	.word	0x00000000
        /*0b44*/ 	.word	0x00000000
        /*0b48*/ 	.short	0x010a
        /*0b4a*/ 	.byte	0xff
	.zero		1


	//   ....[165]....
        /*0b4c*/ 	.word	0x000093e0
        /*0b50*/ 	.word	0x00000000
        /*0b54*/ 	.word	0x00000000
        /*0b58*/ 	.short	0x010a
        /*0b5a*/ 	.byte	0xff
	.zero		1


	//   ....[166]....
        /*0b5c*/ 	.word	0x00009440
        /*0b60*/ 	.word	0x00000000
        /*0b64*/ 	.word	0x00000000
        /*0b68*/ 	.short	0x010a
        /*0b6a*/ 	.byte	0xff
	.zero		1


	//   ....[167]....
        /*0b6c*/ 	.word	0x000094a0
        /*0b70*/ 	.word	0x00000000
        /*0b74*/ 	.word	0x00000000
        /*0b78*/ 	.short	0x010a
        /*0b7a*/ 	.byte	0xff
	.zero		1


	//   ....[168]....
        /*0b7c*/ 	.word	0x00009500
        /*0b80*/ 	.word	0x00000000
        /*0b84*/ 	.word	0x00000000
        /*0b88*/ 	.short	0x010a
        /*0b8a*/ 	.byte	0xff
	.zero		1


	//   ....[169]....
        /*0b8c*/ 	.word	0x00009560
        /*0b90*/ 	.word	0x00000000
        /*0b94*/ 	.word	0x00000000
        /*0b98*/ 	.short	0x010a
        /*0b9a*/ 	.byte	0xff
	.zero		1


	//   ....[170]....
        /*0b9c*/ 	.word	0x000095c0
        /*0ba0*/ 	.word	0x00000000
        /*0ba4*/ 	.word	0x00000000
        /*0ba8*/ 	.short	0x010a
        /*0baa*/ 	.byte	0xff
	.zero		1


	//   ....[171]....
        /*0bac*/ 	.word	0x00009610
        /*0bb0*/ 	.word	0x00000000
        /*0bb4*/ 	.word	0x000001e0
        /*0bb8*/ 	.short	0x010a
        /*0bba*/ 	.byte	0xff
	.zero		1


	//   ....[172]....
        /*0bbc*/ 	.word	0x00009670
        /*0bc0*/ 	.word	0x00000000
        /*0bc4*/ 	.word	0x00000190
        /*0bc8*/ 	.short	0x010a
        /*0bca*/ 	.byte	0xff
	.zero		1


	//   ....[173]....
        /*0bcc*/ 	.word	0x000096c0
        /*0bd0*/ 	.word	0x00000000
        /*0bd4*/ 	.word	0x00000180
        /*0bd8*/ 	.short	0x010a
        /*0bda*/ 	.byte	0xff
	.zero		1


	//   ....[174]....
        /*0bdc*/ 	.word	0x00009720
        /*0be0*/ 	.word	0x00000000
        /*0be4*/ 	.word	0x00000190
        /*0be8*/ 	.short	0x010a
        /*0bea*/ 	.byte	0xff
	.zero		1


	//   ....[175]....
        /*0bec*/ 	.word	0x00009780
        /*0bf0*/ 	.word	0x00000005
        /*0bf4*/ 	.word	0x00000008
        /*0bf8*/ 	.short	0x010a
        /*0bfa*/ 	.byte	0xff
	.zero		1


	//   ....[176]....
        /*0bfc*/ 	.word	0x00009870
        /*0c00*/ 	.word	0x00000003
        /*0c04*/ 	.word	0x00000008
        /*0c08*/ 	.short	0x010a
        /*0c0a*/ 	.byte	0xff
	.zero		1


	//   ....[177]....
        /*0c0c*/ 	.word	0x000098c0
        /*0c10*/ 	.word	0x00000000
        /*0c14*/ 	.word	0x00000180
        /*0c18*/ 	.short	0x010a
        /*0c1a*/ 	.byte	0xff
	.zero		1


	//   ....[178]....
        /*0c1c*/ 	.word	0x00009920
        /*0c20*/ 	.word	0x00000000
        /*0c24*/ 	.word	0x000001c0
        /*0c28*/ 	.short	0x010a
        /*0c2a*/ 	.byte	0xff
	.zero		1


	//   ....[179]....
        /*0c2c*/ 	.word	0x00009980
        /*0c30*/ 	.word	0x00000000
        /*0c34*/ 	.word	0x00000000
        /*0c38*/ 	.short	0x010a
        /*0c3a*/ 	.byte	0xff
	.zero		1


	//   ....[180]....
        /*0c3c*/ 	.word	0x000099e0
        /*0c40*/ 	.word	0x00000000
        /*0c44*/ 	.word	0x00000000
        /*0c48*/ 	.short	0x010a
        /*0c4a*/ 	.byte	0xff
	.zero		1


	//   ....[181]....
        /*0c4c*/ 	.word	0x00009a40
        /*0c50*/ 	.word	0x00000000
        /*0c54*/ 	.word	0x00000000
        /*0c58*/ 	.short	0x010a
        /*0c5a*/ 	.byte	0xff
	.zero		1


	//   ....[182]....
        /*0c5c*/ 	.word	0x00009aa0
        /*0c60*/ 	.word	0x00000000
        /*0c64*/ 	.word	0x00000000
        /*0c68*/ 	.short	0x010a
        /*0c6a*/ 	.byte	0xff
	.zero		1


	//   ....[183]....
        /*0c6c*/ 	.word	0x00009b00
        /*0c70*/ 	.word	0x00000000
        /*0c74*/ 	.word	0x00000200
        /*0c78*/ 	.short	0x010a
        /*0c7a*/ 	.byte	0xff
	.zero		1


	//   ....[184]....
        /*0c7c*/ 	.word	0x00009b50
        /*0c80*/ 	.word	0x0000000c
        /*0c84*/ 	.word	0x00000180
        /*0c88*/ 	.short	0x010a
        /*0c8a*/ 	.byte	0xff
	.zero		1


	//   ....[185]....
        /*0c8c*/ 	.word	0x00009bb0
        /*0c90*/ 	.word	0x00000000
        /*0c94*/ 	.word	0x00000178
        /*0c98*/ 	.short	0x010a
        /*0c9a*/ 	.byte	0xff
	.zero		1


	//   ....[186]....
        /*0c9c*/ 	.word	0x00009c10
        /*0ca0*/ 	.word	0x00000000
        /*0ca4*/ 	.word	0x00000158
        /*0ca8*/ 	.short	0x010a
        /*0caa*/ 	.byte	0xff
	.zero		1


	//   ....[187]....
        /*0cac*/ 	.word	0x00009c70
        /*0cb0*/ 	.word	0x00000009
        /*0cb4*/ 	.word	0x00000158
        /*0cb8*/ 	.short	0x010a
        /*0cba*/ 	.byte	0xff
	.zero		1


	//   ....[188]....
        /*0cbc*/ 	.word	0x00009cd0
        /*0cc0*/ 	.word	0x00000000
        /*0cc4*/ 	.word	0x00000000
        /*0cc8*/ 	.short	0x010a
        /*0cca*/ 	.byte	0xff
	.zero		1


	//   ....[189]....
        /*0ccc*/ 	.word	0x00009d30
        /*0cd0*/ 	.word	0x00000000
        /*0cd4*/ 	.word	0x00000000
        /*0cd8*/ 	.short	0x010a
        /*0cda*/ 	.byte	0xff
	.zero		1


	//   ....[190]....
        /*0cdc*/ 	.word	0x00009d80
        /*0ce0*/ 	.word	0x00000003
        /*0ce4*/ 	.word	0x00000180
        /*0ce8*/ 	.short	0x010a
        /*0cea*/ 	.byte	0xff
	.zero		1


	//   ....[191]....
        /*0cec*/ 	.word	0x00009dd0
        /*0cf0*/ 	.word	0x00000000
        /*0cf4*/ 	.word	0x00000140
        /*0cf8*/ 	.short	0x010a
        /*0cfa*/ 	.byte	0xff
	.zero		1


	//   ....[192]....
        /*0cfc*/ 	.word	0x00009e20
        /*0d00*/ 	.word	0x00000059
        /*0d04*/ 	.word	0x000001a0
        /*0d08*/ 	.short	0x010a
        /*0d0a*/ 	.byte	0xff
	.zero		1


	//   ....[193]....
        /*0d0c*/ 	.word	0x00009e70
        /*0d10*/ 	.word	0x00000003
        /*0d14*/ 	.word	0x00000140
        /*0d18*/ 	.short	0x010a
        /*0d1a*/ 	.byte	0xff
	.zero		1


	//----- nvinfo : EIATTR_NUM_MBARRIERS
	.align		4
.L_47:
        /*0d1c*/ 	.byte	0x03, 0x38
        /*0d1e*/ 	.short	0x0041


	//----- nvinfo : EIATTR_EXIT_INSTR_OFFSETS
	.align		4
        /*0d20*/ 	.byte	0x04, 0x1c
        /*0d22*/ 	.short	(.L_49 - .L_48)


	//   ....[0]....
.L_48:
        /*0d24*/ 	.word	0x000036e0


	//   ....[1]....
        /*0d28*/ 	.word	0x00003bf0


	//   ....[2]....
        /*0d2c*/ 	.word	0x00003c50


	//   ....[3]....
        /*0d30*/ 	.word	0x00004f00


	//   ....[4]....
        /*0d34*/ 	.word	0x00005f00


	//   ....[5]....
        /*0d38*/ 	.word	0x00005f40


	//   ....[6]....
        /*0d3c*/ 	.word	0x00008c50


	//   ....[7]....
        /*0d40*/ 	.word	0x00008cd0


	//   ....[8]....
        /*0d44*/ 	.word	0x00008d00


	//   ....[9]....
        /*0d48*/ 	.word	0x00008d80


	//----- nvinfo : EIATTR_MAX_THREADS
	.align		4
.L_49:
        /*0d4c*/ 	.byte	0x04, 0x05
        /*0d4e*/ 	.short	(.L_51 - .L_50)
.L_50:
        /*0d50*/ 	.word	0x00000100
        /*0d54*/ 	.word	0x00000001
        /*0d58*/ 	.word	0x00000001


	//----- nvinfo : EIATTR_CRS_STACK_SIZE
	.align		4
.L_51:
        /*0d5c*/ 	.byte	0x04, 0x1e
        /*0d5e*/ 	.short	(.L_53 - .L_52)
.L_52:
        /*0d60*/ 	.word	0x00000000


	//----- nvinfo : EIATTR_CBANK_PARAM_SIZE
	.align		4
.L_53:
        /*0d64*/ 	.byte	0x03, 0x19
        /*0d66*/ 	.short	0x0800


	//----- nvinfo : EIATTR_PARAM_CBANK
	.align		4
        /*0d68*/ 	.byte	0x04, 0x0a
        /*0d6a*/ 	.short	(.L_55 - .L_54)
	.align		4
.L_54:
        /*0d6c*/ 	.word	index@(.nv.constant0._ZN7cutlass13device_kernelINS_4gemm6kernel13GemmUniversalIN4cute5tupleIJiiiiEEENS1_10collective13CollectiveMmaINS1_35MainloopSm100TmaUmmaWarpSpecializedILi20ELi2ELi4ENS5_IJNS4_1CILi2EEESB_NSA_ILi1EEEEEEEENS5_IJNSA_ILi256EEENSA_ILi64EEENSA_ILi32EEEEEENS_6half_tENS5_IJlSC_lEEESJ_SK_NS4_8TiledMMAINS4_8MMA_AtomIJNS4_26SM100_MMA_F16BF16_2x1SM_SSISJ_SJ_fLi256ELi64ELNS4_4UMMA5MajorE0ELSP_0ELNSO_7ScaleInE0ELSQ_0EEEEEENS4_6LayoutINS5_IJSC_SC_SC_EEENS5_IJNSA_ILi0EEESV_SV_EEEEENS5_IJNS4_10UnderscoreESY_SY_EEEEENS4_28SM100_TMA_2SM_LOAD_MULTICASTENS4_14ComposedLayoutINS4_7SwizzleILi2ELi4ELi3EEENS4_18smem_ptr_flag_bitsILi16EEENST_INS5_IJNSA_ILi8EEESH_EEENS5_IJSH_SC_EEEEEEEvNS4_8identityENS4_18SM100_TMA_2SM_LOADES1B_vS1C_EENS_8epilogue10collective18CollectiveEpilogueINS1F_23Sm100TmaWarpSpecializedILi3ELi2ELi32ELb1ELb0EEEJNS5_IJNSA_ILi128EEESG_SH_EEENS5_IJNST_IS1K_SC_EENST_ISH_SC_EEEEESJ_SK_SJ_SK_NS1F_6fusion15FusionCallbacksIS1J_NS1P_17LinearCombinationISJ_fSJ_fLNS_15FloatRoundStyleE2EEES1L_S1O_JEEENS4_5SM1004TMEM4LOAD26SM100_TMEM_LOAD_32dp32b32xENS4_13SM90_TMA_LOADES1B_NS4_39AutoVectorizingCopyWithAssumedAlignmentILi128EEENS4_14SM90_TMA_STOREES1B_S21_S21_EEEvvEEEEvNT_6ParamsE)
        /*0d70*/ 	.short	0x0380
        /*0d72*/ 	.short	0x0800


	//----- nvinfo : EIATTR_SW_WAR
	.align		4
.L_55:
        /*0d74*/ 	.byte	0x04, 0x36
        /*0d76*/ 	.short	(.L_57 - .L_56)
.L_56:
        /*0d78*/ 	.word	0x00000008
.L_57:


//--------------------- .nv.callgraph             --------------------------
	.section	.nv.callgraph,"",@"SHT_CUDA_CALLGRAPH"
	.align	4
	.sectionentsize	8
	.align		4
        /*0000*/ 	.word	0x00000000
	.align		4
        /*0004*/ 	.word	0xffffffff
	.align		4
        /*0008*/ 	.word	index@(_ZN7cutlass13device_kernelINS_4gemm6kernel13GemmUniversalIN4cute5tupleIJiiiiEEENS1_10collective13CollectiveMmaINS1_35MainloopSm100TmaUmmaWarpSpecializedILi20ELi2ELi4ENS5_IJNS4_1CILi2EEESB_NSA_ILi1EEEEEEEENS5_IJNSA_ILi256EEENSA_ILi64EEENSA_ILi32EEEEEENS_6half_tENS5_IJlSC_lEEESJ_SK_NS4_8TiledMMAINS4_8MMA_AtomIJNS4_26SM100_MMA_F16BF16_2x1SM_SSISJ_SJ_fLi256ELi64ELNS4_4UMMA5MajorE0ELSP_0ELNSO_7ScaleInE0ELSQ_0EEEEEENS4_6LayoutINS5_IJSC_SC_SC_EEENS5_IJNSA_ILi0EEESV_SV_EEEEENS5_IJNS4_10UnderscoreESY_SY_EEEEENS4_28SM100_TMA_2SM_LOAD_MULTICASTENS4_14ComposedLayoutINS4_7SwizzleILi2ELi4ELi3EEENS4_18smem_ptr_flag_bitsILi16EEENST_INS5_IJNSA_ILi8EEESH_EEENS5_IJSH_SC_EEEEEEEvNS4_8identityENS4_18SM100_TMA_2SM_LOADES1B_vS1C_EENS_8epilogue10collective18CollectiveEpilogueINS1F_23Sm100TmaWarpSpecializedILi3ELi2ELi32ELb1ELb0EEEJNS5_IJNSA_ILi128EEESG_SH_EEENS5_IJNST_IS1K_SC_EENST_ISH_SC_EEEEESJ_SK_SJ_SK_NS1F_6fusion15FusionCallbacksIS1J_NS1P_17LinearCombinationISJ_fSJ_fLNS_15FloatRoundStyleE2EEES1L_S1O_JEEENS4_5SM1004TMEM4LOAD26SM100_TMEM_LOAD_32dp32b32xENS4_13SM90_TMA_LOADES1B_NS4_39AutoVectorizingCopyWithAssumedAlignmentILi128EEENS4_14SM90_TMA_STOREES1B_S21_S21_EEEvvEEEEvNT_6ParamsE)
	.align		4
        /*000c*/ 	.word	index@(__assertfail)
	.align		4
        /*0010*/ 	.word	0x00000000
	.align		4
        /*0014*/ 	.word	0xfffffffe
	.align		4
        /*0018*/ 	.word	0x00000000
	.align		4
        /*001c*/ 	.word	0xfffffffd
	.align		4
        /*0020*/ 	.word	0x00000000
	.align		4
        /*0024*/ 	.word	0xfffffffc


//--------------------- .nv.constant4             --------------------------
	.section	.nv.constant4,"a",@progbits
	.align	8
	.align		8
.nv.constant4:
        /*0000*/ 	.dword	__assertfail
	.align		8
        /*0008*/ 	.dword	__unnamed_1
	.align		8
        /*0010*/ 	.dword	__unnamed_2
	.align		8
        /*0018*/ 	.dword	_ZN39_INTERNAL_ff26ef8f_4_k_cu_7aa0e4ad_64284cuda3std3__45__cpo5beginE
	.align		8
        /*0020*/ 	.dword	_ZN39_INTERNAL_ff26ef8f_4_k_cu_7aa0e4ad_64284cuda3std3__45__cpo3endE
	.align		8
        /*0028*/ 	.dword	_ZN39_INTERNAL_ff26ef8f_4_k_cu_7aa0e4ad_64284cuda3std3__45__cpo6cbeginE
	.align		8
        /*0030*/ 	.dword	_ZN39_INTERNAL_ff26ef8f_4_k_cu_7aa0e4ad_64284cuda3std3__45__cpo4cendE
	.align		8
        /*0038*/ 	.dword	_ZN39_INTERNAL_ff26ef8f_4_k_cu_7aa0e4ad_64284cuda3std3__441_GLOBAL__N__ff26ef8f_4_k_cu_7aa0e4ad_64286ignoreE
	.align		8
        /*0040*/ 	.dword	_ZN39_INTERNAL_ff26ef8f_4_k_cu_7aa0e4ad_64284cuda3std3__419piecewise_constructE
	.align		8
        /*0048*/ 	.dword	_ZN39_INTERNAL_ff26ef8f_4_k_cu_7aa0e4ad_64284cuda3std3__48in_placeE
	.align		8
        /*0050*/ 	.dword	_ZN39_INTERNAL_ff26ef8f_4_k_cu_7aa0e4ad_64284cuda3std6ranges3__45__cpo4swapE
	.align		8
        /*0058*/ 	.dword	_ZN39_INTERNAL_ff26ef8f_4_k_cu_7aa0e4ad_64284cuda3std6ranges3__45__cpo9iter_moveE
	.align		8
        /*0060*/ 	.dword	_ZN39_INTERNAL_ff26ef8f_4_k_cu_7aa0e4ad_64284cute7productE
	.align		8
        /*0068*/ 	.dword	_ZN39_INTERNAL_ff26ef8f_4_k_cu_7aa0e4ad_64284cute1_E
	.align		8
        /*0070*/ 	.dword	$str$25
	.align		8
        /*0078*/ 	.dword	$str$26
	.align		8
        /*0080*/ 	.dword	$str$27
	.align		8
        /*0088*/ 	.dword	$str$28


//--------------------- .text._ZN7cutlass13device_kernelINS_4gemm6kernel13GemmUniversalIN4cute5tupleIJiiiiEEENS1_10collective13CollectiveMmaINS1_35MainloopSm100TmaUmmaWarpSpecializedILi20ELi2ELi4ENS5_IJNS4_1CILi2EEESB_NSA_ILi1EEEEEEEENS5_IJNSA_ILi256EEENSA_ILi64EEENSA_ILi32EEEEEENS_6half_tENS5_IJlSC_lEEESJ_SK_NS4_8TiledMMAINS4_8MMA_AtomIJNS4_26SM100_MMA_F16BF16_2x1SM_SSISJ_SJ_fLi256ELi64ELNS4_4UMMA5MajorE0ELSP_0ELNSO_7ScaleInE0ELSQ_0EEEEEENS4_6LayoutINS5_IJSC_SC_SC_EEENS5_IJNSA_ILi0EEESV_SV_EEEEENS5_IJNS4_10UnderscoreESY_SY_EEEEENS4_28SM100_TMA_2SM_LOAD_MULTICASTENS4_14ComposedLayoutINS4_7SwizzleILi2ELi4ELi3EEENS4_18smem_ptr_flag_bitsILi16EEENST_INS5_IJNSA_ILi8EEESH_EEENS5_IJSH_SC_EEEEEEEvNS4_8identityENS4_18SM100_TMA_2SM_LOADES1B_vS1C_EENS_8epilogue10collective18CollectiveEpilogueINS1F_23Sm100TmaWarpSpecializedILi3ELi2ELi32ELb1ELb0EEEJNS5_IJNSA_ILi128EEESG_SH_EEENS5_IJNST_IS1K_SC_EENST_ISH_SC_EEEEESJ_SK_SJ_SK_NS1F_6fusion15FusionCallbacksIS1J_NS1P_17LinearCombinationISJ_fSJ_fLNS_15FloatRoundStyleE2EEES1L_S1O_JEEENS4_5SM1004TMEM4LOAD26SM100_TMEM_LOAD_32dp32b32xENS4_13SM90_TMA_LOADES1B_NS4_39AutoVectorizingCopyWithAssumedAlignmentILi128EEENS4_14SM90_TMA_STOREES1B_S21_S21_EEEvvEEEEvNT_6ParamsE --------------------------
	.section	.text._ZN7cutlass13device_kernelINS_4gemm6kernel13GemmUniversalIN4cute5tupleIJiiiiEEENS1_10collective13CollectiveMmaINS1_35MainloopSm100TmaUmmaWarpSpecializedILi20ELi2ELi4ENS5_IJNS4_1CILi2EEESB_NSA_ILi1EEEEEEEENS5_IJNSA_ILi256EEENSA_ILi64EEENSA_ILi32EEEEEENS_6half_tENS5_IJlSC_lEEESJ_SK_NS4_8TiledMMAINS4_8MMA_AtomIJNS4_26SM100_MMA_F16BF16_2x1SM_SSISJ_SJ_fLi256ELi64ELNS4_4UMMA5MajorE0ELSP_0ELNSO_7ScaleInE0ELSQ_0EEEEEENS4_6LayoutINS5_IJSC_SC_SC_EEENS5_IJNSA_ILi0EEESV_SV_EEEEENS5_IJNS4_10UnderscoreESY_SY_EEEEENS4_28SM100_TMA_2SM_LOAD_MULTICASTENS4_14ComposedLayoutINS4_7SwizzleILi2ELi4ELi3EEENS4_18smem_ptr_flag_bitsILi16EEENST_INS5_IJNSA_ILi8EEESH_EEENS5_IJSH_SC_EEEEEEEvNS4_8identityENS4_18SM100_TMA_2SM_LOADES1B_vS1C_EENS_8epilogue10collective18CollectiveEpilogueINS1F_23Sm100TmaWarpSpecializedILi3ELi2ELi32ELb1ELb0EEEJNS5_IJNSA_ILi128EEESG_SH_EEENS5_IJNST_IS1K_SC_EENST_ISH_SC_EEEEESJ_SK_SJ_SK_NS1F_6fusion15FusionCallbacksIS1J_NS1P_17LinearCombinationISJ_fSJ_fLNS_15FloatRoundStyleE2EEES1L_S1O_JEEENS4_5SM1004TMEM4LOAD26SM100_TMEM_LOAD_32dp32b32xENS4_13SM90_TMA_LOADES1B_NS4_39AutoVectorizingCopyWithAssumedAlignmentILi128EEENS4_14SM90_TMA_STOREES1B_S21_S21_EEEvvEEEEvNT_6ParamsE,"ax",@progbits
	.align	128
.text._ZN7cutlass13device_kernelINS_4gemm6kernel13GemmUniversalIN4cute5tupleIJiiiiEEENS1_10collective13CollectiveMmaINS1_35MainloopSm100TmaUmmaWarpSpecializedILi20ELi2ELi4ENS5_IJNS4_1CILi2EEESB_NSA_ILi1EEEEEEEENS5_IJNSA_ILi256EEENSA_ILi64EEENSA_ILi32EEEEEENS_6half_tENS5_IJlSC_lEEESJ_SK_NS4_8TiledMMAINS4_8MMA_AtomIJNS4_26SM100_MMA_F16BF16_2x1SM_SSISJ_SJ_fLi256ELi64ELNS4_4UMMA5MajorE0ELSP_0ELNSO_7ScaleInE0ELSQ_0EEEEEENS4_6LayoutINS5_IJSC_SC_SC_EEENS5_IJNSA_ILi0EEESV_SV_EEEEENS5_IJNS4_10UnderscoreESY_SY_EEEEENS4_28SM100_TMA_2SM_LOAD_MULTICASTENS4_14ComposedLayoutINS4_7SwizzleILi2ELi4ELi3EEENS4_18smem_ptr_flag_bitsILi16EEENST_INS5_IJNSA_ILi8EEESH_EEENS5_IJSH_SC_EEEEEEEvNS4_8identityENS4_18SM100_TMA_2SM_LOADES1B_vS1C_EENS_8epilogue10collective18CollectiveEpilogueINS1F_23Sm100TmaWarpSpecializedILi3ELi2ELi32ELb1ELb0EEEJNS5_IJNSA_ILi128EEESG_SH_EEENS5_IJNST_IS1K_SC_EENST_ISH_SC_EEEEESJ_SK_SJ_SK_NS1F_6fusion15FusionCallbacksIS1J_NS1P_17LinearCombinationISJ_fSJ_fLNS_15FloatRoundStyleE2EEES1L_S1O_JEEENS4_5SM1004TMEM4LOAD26SM100_TMEM_LOAD_32dp32b32xENS4_13SM90_TMA_LOADES1B_NS4_39AutoVectorizingCopyWithAssumedAlignmentILi128EEENS4_14SM90_TMA_STOREES1B_S21_S21_EEEvvEEEEvNT_6ParamsE:
        .type           _ZN7cutlass13device_kernelINS_4gemm6kernel13GemmUniversalIN4cute5tupleIJiiiiEEENS1_10collective13CollectiveMmaINS1_35MainloopSm100TmaUmmaWarpSpecializedILi20ELi2ELi4ENS5_IJNS4_1CILi2EEESB_NSA_ILi1EEEEEEEENS5_IJNSA_ILi256EEENSA_ILi64EEENSA_ILi32EEEEEENS_6half_tENS5_IJlSC_lEEESJ_SK_NS4_8TiledMMAINS4_8MMA_AtomIJNS4_26SM100_MMA_F16BF16_2x1SM_SSISJ_SJ_fLi256ELi64ELNS4_4UMMA5MajorE0ELSP_0ELNSO_7ScaleInE0ELSQ_0EEEEEENS4_6LayoutINS5_IJSC_SC_SC_EEENS5_IJNSA_ILi0EEESV_SV_EEEEENS5_IJNS4_10UnderscoreESY_SY_EEEEENS4_28SM100_TMA_2SM_LOAD_MULTICASTENS4_14ComposedLayoutINS4_7SwizzleILi2ELi4ELi3EEENS4_18smem_ptr_flag_bitsILi16EEENST_INS5_IJNSA_ILi8EEESH_EEENS5_IJSH_SC_EEEEEEEvNS4_8identityENS4_18SM100_TMA_2SM_LOADES1B_vS1C_EENS_8epilogue10collective18CollectiveEpilogueINS1F_23Sm100TmaWarpSpecializedILi3ELi2ELi32ELb1ELb0EEEJNS5_IJNSA_ILi128EEESG_SH_EEENS5_IJNST_IS1K_SC_EENST_ISH_SC_EEEEESJ_SK_SJ_SK_NS1F_6fusion15FusionCallbacksIS1J_NS1P_17LinearCombinationISJ_fSJ_fLNS_15FloatRoundStyleE2EEES1L_S1O_JEEENS4_5SM1004TMEM4LOAD26SM100_TMEM_LOAD_32dp32b32xENS4_13SM90_TMA_LOADES1B_NS4_39AutoVectorizingCopyWithAssumedAlignmentILi128EEENS4_14SM90_TMA_STOREES1B_S21_S21_EEEvvEEEEvNT_6ParamsE,@function
        .size           _ZN7cutlass13device_kernelINS_4gemm6kernel13GemmUniversalIN4cute5tupleIJiiiiEEENS1_10collective13CollectiveMmaINS1_35MainloopSm100TmaUmmaWarpSpecializedILi20ELi2ELi4ENS5_IJNS4_1CILi2EEESB_NSA_ILi1EEEEEEEENS5_IJNSA_ILi256EEENSA_ILi64EEENSA_ILi32EEEEEENS_6half_tENS5_IJlSC_lEEESJ_SK_NS4_8TiledMMAINS4_8MMA_AtomIJNS4_26SM100_MMA_F16BF16_2x1SM_SSISJ_SJ_fLi256ELi64ELNS4_4UMMA5MajorE0ELSP_0ELNSO_7ScaleInE0ELSQ_0EEEEEENS4_6LayoutINS5_IJSC_SC_SC_EEENS5_IJNSA_ILi0EEESV_SV_EEEEENS5_IJNS4_10UnderscoreESY_SY_EEEEENS4_28SM100_TMA_2SM_LOAD_MULTICASTENS4_14ComposedLayoutINS4_7SwizzleILi2ELi4ELi3EEENS4_18smem_ptr_flag_bitsILi16EEENST_INS5_IJNSA_ILi8EEESH_EEENS5_IJSH_SC_EEEEEEEvNS4_8identityENS4_18SM100_TMA_2SM_LOADES1B_vS1C_EENS_8epilogue10collective18CollectiveEpilogueINS1F_23Sm100TmaWarpSpecializedILi3ELi2ELi32ELb1ELb0EEEJNS5_IJNSA_ILi128EEESG_SH_EEENS5_IJNST_IS1K_SC_EENST_ISH_SC_EEEEESJ_SK_SJ_SK_NS1F_6fusion15FusionCallbacksIS1J_NS1P_17LinearCombinationISJ_fSJ_fLNS_15FloatRoundStyleE2EEES1L_S1O_JEEENS4_5SM1004TMEM4LOAD26SM100_TMEM_LOAD_32dp32b32xENS4_13SM90_TMA_LOADES1B_NS4_39AutoVectorizingCopyWithAssumedAlignmentILi128EEENS4_14SM90_TMA_STOREES1B_S21_S21_EEEvvEEEEvNT_6ParamsE,(.L_x_224 - _ZN7cutlass13device_kernelINS_4gemm6kernel13GemmUniversalIN4cute5tupleIJiiiiEEENS1_10collective13CollectiveMmaINS1_35MainloopSm100TmaUmmaWarpSpecializedILi20ELi2ELi4ENS5_IJNS4_1CILi2EEESB_NSA_ILi1EEEEEEEENS5_IJNSA_ILi256EEENSA_ILi64EEENSA_ILi32EEEEEENS_6half_tENS5_IJlSC_lEEESJ_SK_NS4_8TiledMMAINS4_8MMA_AtomIJNS4_26SM100_MMA_F16BF16_2x1SM_SSISJ_SJ_fLi256ELi64ELNS4_4UMMA5MajorE0ELSP_0ELNSO_7ScaleInE0ELSQ_0EEEEEENS4_6LayoutINS5_IJSC_SC_SC_EEENS5_IJNSA_ILi0EEESV_SV_EEEEENS5_IJNS4_10UnderscoreESY_SY_EEEEENS4_28SM100_TMA_2SM_LOAD_MULTICASTENS4_14ComposedLayoutINS4_7SwizzleILi2ELi4ELi3EEENS4_18smem_ptr_flag_bitsILi16EEENST_INS5_IJNSA_ILi8EEESH_EEENS5_IJSH_SC_EEEEEEEvNS4_8identityENS4_18SM100_TMA_2SM_LOADES1B_vS1C_EENS_8epilogue10collective18CollectiveEpilogueINS1F_23Sm100TmaWarpSpecializedILi3ELi2ELi32ELb1ELb0EEEJNS5_IJNSA_ILi128EEESG_SH_EEENS5_IJNST_IS1K_SC_EENST_ISH_SC_EEEEESJ_SK_SJ_SK_NS1F_6fusion15FusionCallbacksIS1J_NS1P_17LinearCombinationISJ_fSJ_fLNS_15FloatRoundStyleE2EEES1L_S1O_JEEENS4_5SM1004TMEM4LOAD26SM100_TMEM_LOAD_32dp32b32xENS4_13SM90_TMA_LOADES1B_NS4_39AutoVectorizingCopyWithAssumedAlignmentILi128EEENS4_14SM90_TMA_STOREES1B_S21_S21_EEEvvEEEEvNT_6ParamsE)
        .other          _ZN7cutlass13device_kernelINS_4gemm6kernel13GemmUniversalIN4cute5tupleIJiiiiEEENS1_10collective13CollectiveMmaINS1_35MainloopSm100TmaUmmaWarpSpecializedILi20ELi2ELi4ENS5_IJNS4_1CILi2EEESB_NSA_ILi1EEEEEEEENS5_IJNSA_ILi256EEENSA_ILi64EEENSA_ILi32EEEEEENS_6half_tENS5_IJlSC_lEEESJ_SK_NS4_8TiledMMAINS4_8MMA_AtomIJNS4_26SM100_MMA_F16BF16_2x1SM_SSISJ_SJ_fLi256ELi64ELNS4_4UMMA5MajorE0ELSP_0ELNSO_7ScaleInE0ELSQ_0EEEEEENS4_6LayoutINS5_IJSC_SC_SC_EEENS5_IJNSA_ILi0EEESV_SV_EEEEENS5_IJNS4_10UnderscoreESY_SY_EEEEENS4_28SM100_TMA_2SM_LOAD_MULTICASTENS4_14ComposedLayoutINS4_7SwizzleILi2ELi4ELi3EEENS4_18smem_ptr_flag_bitsILi16EEENST_INS5_IJNSA_ILi8EEESH_EEENS5_IJSH_SC_EEEEEEEvNS4_8identityENS4_18SM100_TMA_2SM_LOADES1B_vS1C_EENS_8epilogue10collective18CollectiveEpilogueINS1F_23Sm100TmaWarpSpecializedILi3ELi2ELi32ELb1ELb0EEEJNS5_IJNSA_ILi128EEESG_SH_EEENS5_IJNST_IS1K_SC_EENST_ISH_SC_EEEEESJ_SK_SJ_SK_NS1F_6fusion15FusionCallbacksIS1J_NS1P_17LinearCombinationISJ_fSJ_fLNS_15FloatRoundStyleE2EEES1L_S1O_JEEENS4_5SM1004TMEM4LOAD26SM100_TMEM_LOAD_32dp32b32xENS4_13SM90_TMA_LOADES1B_NS4_39AutoVectorizingCopyWithAssumedAlignmentILi128EEENS4_14SM90_TMA_STOREES1B_S21_S21_EEEvvEEEEvNT_6ParamsE,@"STO_CUDA_ENTRY STV_DEFAULT"
_ZN7cutlass13device_kernelINS_4gemm6kernel13GemmUniversalIN4cute5tupleIJiiiiEEENS1_10collective13CollectiveMmaINS1_35MainloopSm100TmaUmmaWarpSpecializedILi20ELi2ELi4ENS5_IJNS4_1CILi2EEESB_NSA_ILi1EEEEEEEENS5_IJNSA_ILi256EEENSA_ILi64EEENSA_ILi32EEEEEENS_6half_tENS5_IJlSC_lEEESJ_SK_NS4_8TiledMMAINS4_8MMA_AtomIJNS4_26SM100_MMA_F16BF16_2x1SM_SSISJ_SJ_fLi256ELi64ELNS4_4UMMA5MajorE0ELSP_0ELNSO_7ScaleInE0ELSQ_0EEEEEENS4_6LayoutINS5_IJSC_SC_SC_EEENS5_IJNSA_ILi0EEESV_SV_EEEEENS5_IJNS4_10UnderscoreESY_SY_EEEEENS4_28SM100_TMA_2SM_LOAD_MULTICASTENS4_14ComposedLayoutINS4_7SwizzleILi2ELi4ELi3EEENS4_18smem_ptr_flag_bitsILi16EEENST_INS5_IJNSA_ILi8EEESH_EEENS5_IJSH_SC_EEEEEEEvNS4_8identityENS4_18SM100_TMA_2SM_LOADES1B_vS1C_EENS_8epilogue10collective18CollectiveEpilogueINS1F_23Sm100TmaWarpSpecializedILi3ELi2ELi32ELb1ELb0EEEJNS5_IJNSA_ILi128EEESG_SH_EEENS5_IJNST_IS1K_SC_EENST_ISH_SC_EEEEESJ_SK_SJ_SK_NS1F_6fusion15FusionCallbacksIS1J_NS1P_17LinearCombinationISJ_fSJ_fLNS_15FloatRoundStyleE2EEES1L_S1O_JEEENS4_5SM1004TMEM4LOAD26SM100_TMEM_LOAD_32dp32b32xENS4_13SM90_TMA_LOADES1B_NS4_39AutoVectorizingCopyWithAssumedAlignmentILi128EEENS4_14SM90_TMA_STOREES1B_S21_S21_EEEvvEEEEvNT_6ParamsE:
[----:B------:R-:W1:Y:S01]  /*0000*/  LDC R1, c[0x0][0x37c] ;  /* 0x0000df00ff017b82 */ /* 0x000e620000000800 */
[----:B------:R-:W2:Y:S01]  /*0010*/  S2R R92, SR_TID.X ;  /* 0x00000000005c7919 */ /* 0x000ea20000002100 */
[----:B------:R-:W3:Y:S06]  /*0020*/  LDCU.64 UR8, c[0x0][0x890] ;  /* 0x00011200ff0877ac */ /* 0x000eec0008000a00 */
[----:B------:R-:W4:Y:S01]  /*0030*/  S2UR UR4, SR_CgaCtaId ;  /* 0x00000000000479c3 */ /* 0x000f220000008800 */
[----:B------:R-:W-:Y:S02]  /*0040*/  PRMT R84, RZ, 0x7610, R84 ;  /* 0x00007610ff547816 */ /* 0x000fe40000000054 */
[----:B------:R-:W-:Y:S01]  /*0050*/  ELECT P1, URZ, PT ;  /* 0x0000000000ff782f */ /* 0x000fe20003820000 */
[----:B---3--:R-:W-:-:S04]  /*0060*/  UISETP.NE.U32.AND UP0, UPT, UR8, URZ, UPT ;  /* 0x000000ff0800728c */ /* 0x008fc8000bf05070 */
[----:B------:R-:W-:Y:S02]  /*0070*/  UISETP.NE.AND.EX UP0, UPT, UR9, URZ, UPT, UP0 ;  /* 0x000000ff0900728c */ /* 0x000fe4000bf05300 */
[----:B----4-:R-:W-:Y:S02]  /*0080*/  ULOP3.LUT UR33, UR4, 0x1, URZ, 0xc0, !UPT ;  /* 0x0000000104217892 */ /* 0x010fe4000f8ec0ff */
[----:B------:R-:W-:Y:S01]  /*0090*/  ULOP3.LUT UR34, UR4, 0x1, URZ, 0x3c, !UPT ;  /* 0x0000000104227892 */ /* 0x000fe2000f8e3cff */
[----:B--2---:R-:W-:-:S05]  /*00a0*/  SHF.R.U32.HI R85, RZ, 0x5, R92 ;  /* 0x00000005ff557819 */ /* 0x004fca000001165c */
[----:B------:R-:W2:Y:S02]  /*00b0*/  SHFL.IDX PT, R0, R85, RZ, 0x1f ;  /* 0x00001fff55007589 */ /* 0x000ea400000e0000 */
[----:B--2---:R-:W-:Y:S01]  /*00c0*/  R2UR UR13, R0 ;  /* 0x00000000000d72ca */ /* 0x004fe200000e0000 */
[----:B-1----:R-:W-:-:S14]  /*00d0*/  BRA.U UP0, `(.L_x_0) ;  /* 0x0000000100307547 */ /* 0x002fdc000b800000 */
[----:B------:R-:W1:Y:S02]  /*00e0*/  LDCU.64 UR4, c[0x0][0x888] ;  /* 0x00011100ff0477ac */ /* 0x000e640008000a00 */
[----:B-1----:R-:W-:-:S04]  /*00f0*/  UISETP.NE.U32.AND UP0, UPT, UR4, URZ, UPT ;  /* 0x000000ff0400728c */ /* 0x002fc8000bf05070 */
[----:B------:R-:W-:-:S09]  /*0100*/  UISETP.NE.AND.EX UP0, UPT, UR5, URZ, UPT, UP0 ;  /* 0x000000ff0500728c */ /* 0x000fd2000bf05300 */
[----:B------:R-:W-:Y:S05]  /*0110*/  BRA.U !UP0, `(.L_x_1) ;  /* 0x0000000108147547 */ /* 0x000fea000b800000 */
[----:B------:R-:W1:Y:S01]  /*0120*/  LDC.64 R2, c[0x0][0x888] ;  /* 0x00022200ff027b82 */ /* 0x000e620000000a00 */
[----:B------:R-:W1:Y:S02]  /*0130*/  LDCU.64 UR4, c[0x0][0x358] ;  /* 0x00006b00ff0477ac */ /* 0x000e640008000a00 */
[----:B-1----:R1:W5:Y:S01]  /*0140*/  LDG.E R41, desc[UR4][R2.64] ;  /* 0x0000000402297981 */ /* 0x002362000c1e1900 */
[----:B------:R-:W-:Y:S01]  /*0150*/  HFMA2 R84, -RZ, RZ, 0, 5.9604644775390625e-08 ;  /* 0x00000001ff547431 */ /* 0x000fe200000001ff */
[----:B------:R-:W-:Y:S05]  /*0160*/  BRA `(.L_x_0) ;  /* 0x00000000000c7947 */ /* 0x000fea0003800000 */
.L_x_1:
[----:B------:R-:W1:Y:S01]  /*0170*/  LDCU UR4, c[0x0][0x880] ;  /* 0x00011000ff0477ac */ /* 0x000e620008000800 */
[----:B------:R-:W-:Y:S01]  /*0180*/  HFMA2 R84, -RZ, RZ, 0, 5.9604644775390625e-08 ;  /* 0x00000001ff547431 */ /* 0x000fe200000001ff */
[----:B-1----:R-:W-:-:S07]  /*0190*/  MOV R41, UR4 ;  /* 0x0000000400297c02 */ /* 0x002fce0008000f00 */
.L_x_0:
[----:B------:R-:W2:Y:S02]  /*01a0*/  LDCU.64 UR4, c[0x0][0x8b0] ;  /* 0x00011600ff0477ac */ /* 0x000ea40008000a00 */
[----:B--2---:R-:W-:-:S04]  /*01b0*/  UISETP.NE.U32.AND UP0, UPT, UR4, URZ, UPT ;  /* 0x000000ff0400728c */ /* 0x004fc8000bf05070 */
[----:B------:R-:W-:-:S09]  /*01c0*/  UISETP.NE.AND.EX UP0, UPT, UR5, URZ, UPT, UP0 ;  /* 0x000000ff0500728c */ /* 0x000fd2000bf05300 */
[----:B------:R-:W-:Y:S05]  /*01d0*/  BRA.U UP0, `(.L_x_2) ;  /* 0x0000000100287547 */ /* 0x000fea000b800000 */
[----:B------:R-:W2:Y:S02]  /*01e0*/  LDCU.64 UR4, c[0x0][0x8a8] ;  /* 0x00011500ff0477ac */ /* 0x000ea40008000a00 */
[----:B--2---:R-:W-:-:S04]  /*01f0*/  UISETP.NE.U32.AND UP0, UPT, UR4, URZ, UPT ;  /* 0x000000ff0400728c */ /* 0x004fc8000bf05070 */
[----:B------:R-:W-:-:S09]  /*0200*/  UISETP.NE.AND.EX UP0, UPT, UR5, URZ, UPT, UP0 ;  /* 0x000000ff0500728c */ /* 0x000fd2000bf05300 */
[----:B------:R-:W-:Y:S05]  /*0210*/  BRA.U !UP0, `(.L_x_3) ;  /* 0x0000000108107547 */ /* 0x000fea000b800000 */
[----:B------:R-:W2:Y:S01]  /*0220*/  LDC.64 R38, c[0x0][0x8a8] ;  /* 0x00022a00ff267b82 */ /* 0x000ea20000000a00 */
[----:B------:R-:W2:Y:S02]  /*0230*/  LDCU.64 UR4, c[0x0][0x358] ;  /* 0x00006b00ff0477ac */ /* 0x000ea40008000a00 */
[----:B--2---:R2:W5:Y:S01]  /*0240*/  LDG.E R38, desc[UR4][R38.64] ;  /* 0x0000000426267981 */ /* 0x004562000c1e1900 */
[----:B------:R-:W-:Y:S05]  /*0250*/  BRA `(.L_x_2) ;  /* 0x0000000000087947 */ /* 0x000fea0003800000 */
.L_x_3:
[----:B------:R-:W2:Y:S02]  /*0260*/  LDCU UR4, c[0x0][0x8a0] ;  /* 0x00011400ff0477ac */ /* 0x000ea40008000800 */
[----:B--2---:R-:W-:Y:S02]  /*0270*/  MOV R38, UR4 ;  /* 0x0000000400267c02 */ /* 0x004fe40008000f00 */
.L_x_2:
[----:B------:R-:W-:Y:S01]  /*0280*/  IMAD.U32 R0, RZ, RZ, UR13 ;  /* 0x0000000dff007e24 */ /* 0x000fe2000f8e00ff */
[----:B------:R-:W-:Y:S04]  /*0290*/  BSSY.RECONVERGENT B0, `(.L_x_4) ;  /* 0x000000c000007945 */ /* 0x000fe80003800200 */
[C---:B------:R-:W-:Y:S02]  /*02a0*/  ISETP.NE.OR P2, PT, R0.reuse, 0x1, !P1 ;  /* 0x000000010000780c */ /* 0x040fe40004f45670 */
[----:B------:R-:W-:-:S11]  /*02b0*/  ISETP.NE.OR P0, PT, R0, 0x3, !P1 ;  /* 0x000000030000780c */ /* 0x000fd60004f05670 */
[----:B------:R-:W-:Y:S05]  /*02c0*/  @P2 BRA `(.L_x_5) ;  /* 0x0000000000202947 */ /* 0x000fea0003800000 */
[----:B------:R-:W3:Y:S02]  /*02d0*/  LDCU.64 UR4, c[0x0][0x348] ;  /* 0x00006900ff0477ac */ /* 0x000ee40008000a00 */
[----:B---3--:R-:W-:Y:S02]  /*02e0*/  UIADD3 UR6, UP1, UPT, UR4, 0x80, URZ ;  /* 0x0000008004067890 */ /* 0x008fe4000ff3e0ff */
[----:B------:R-:W-:Y:S02]  /*02f0*/  UIADD3 UR4, UP0, UPT, UR4, 0x180, URZ ;  /* 0x0000018004047890 */ /* 0x000fe4000ff1e0ff */
[----:B------:R-:W-:Y:S02]  /*0300*/  UIADD3.X UR7, UPT, UPT, URZ, UR5, URZ, UP1, !UPT ;  /* 0x00000005ff077290 */ /* 0x000fe40008ffe4ff */
[----:B------:R-:W-:-:S07]  /*0310*/  UIADD3.X UR5, UPT, UPT, URZ, UR5, URZ, UP0, !UPT ;  /* 0x00000005ff057290 */ /* 0x000fce00087fe4ff */
[----:B------:R3:W-:Y:S02]  /*0320*/  UTMACCTL.PF [UR6] ;  /* 0x00000000060079b9 */ /* 0x0007e40008040000 */
[----:B------:R3:W-:Y:S02]  /*0330*/  UTMACCTL.PF [UR4] ;  /* 0x00000000040079b9 */ /* 0x0007e40008040000 */
[----:B---3--:R-:W-:Y:S01]  /*0340*/  NOP ;  /* 0x0000000000007918 */ /* 0x008fe20000000000 */
.L_x_5:
[----:B------:R-:W-:Y:S05]  /*0350*/  BSYNC.RECONVERGENT B0 ;  /* 0x0000000000007941 */ /* 0x000fea0003800200 */
.L_x_4:
[----:B------:R-:W-:Y:S04]  /*0360*/  BSSY.RECONVERGENT B0, `(.L_x_6) ;  /* 0x000000a000007945 */ /* 0x000fe80003800200 */
        /* <DEDUP_REMOVED lines=9> */
.L_x_7:
[----:B------:R-:W-:Y:S05]  /*0400*/  BSYNC.RECONVERGENT B0 ;  /* 0x0000000000007941 */ /* 0x000fea0003800200 */
.L_x_6:
[----:B------:R-:W3:Y:S01]  /*0410*/  LDCU.64 UR4, c[0x0][0x888] ;  /* 0x00011100ff0477ac */ /* 0x000ee20008000a00 */
[----:B------:R-:W-:Y:S02]  /*0420*/  UISETP.EQ.U32.AND UP1, UPT, UR8, URZ, UPT ;  /* 0x000000ff0800728c */ /* 0x000fe4000bf22070 */
[----:B------:R-:W-:Y:S02]  /*0430*/  UPLOP3.LUT UP3, UPT, UPT, UPT, UPT, 0x80, 0x8 ;  /* 0x000000000008789c */ /* 0x000fe40003f6f070 */
[----:B---3--:R-:W-:-:S04]  /*0440*/  UISETP.NE.U32.AND UP0, UPT, UR4, URZ, UPT ;  /* 0x000000ff0400728c */ /* 0x008fc8000bf05070 */
[----:B------:R-:W-:-:S04]  /*0450*/  UISETP.NE.AND.EX UP0, UPT, UR5, URZ, UPT, UP0 ;  /* 0x000000ff0500728c */ /* 0x000fc8000bf05300 */
[----:B------:R-:W-:-:S04]  /*0460*/  UISETP.EQ.OR.EX UP2, UPT, UR9, URZ, !UP0, UP1 ;  /* 0x000000ff0900728c */ /* 0x000fc8000c742710 */
[----:B------:R-:W-:-:S06]  /*0470*/  UP2UR UR4, UPR, URZ, 0x4 ;  /* 0x00000004ff047883 */ /* 0x000fcc0008000000 */
[----:B------:R-:W-:Y:S01]  /*0480*/  MOV R88, UR4 ;  /* 0x0000000400587c02 */ /* 0x000fe20008000f00 */
[----:B------:R-:W-:Y:S06]  /*0490*/  BRA.U !UP2, `(.L_x_8) ;  /* 0x000000010a207547 */ /* 0x000fec000b800000 */
[----:B------:R-:W-:Y:S01]  /*04a0*/  UISETP.NE.U32.AND UP1, UPT, UR8, URZ, UPT ;  /* 0x000000ff0800728c */ /* 0x000fe2000bf25070 */
[----:B-----5:R-:W-:Y:S01]  /*04b0*/  FSETP.NEU.AND P0, PT, R41, RZ, PT ;  /* 0x000000ff2900720b */ /* 0x020fe20003f0d000 */
[----:B------:R-:W-:Y:S02]  /*04c0*/  USEL UR4, URZ, 0xffffffff, UP0 ;  /* 0xffffffffff047887 */ /* 0x000fe40008000000 */
[----:B------:R-:W-:-:S10]  /*04d0*/  UISETP.NE.AND.EX UP1, UPT, UR9, URZ, UPT, UP1 ;  /* 0x000000ff0900728c */ /* 0x000fd4000bf25310 */
[----:B------:R-:W-:Y:S01]  /*04e0*/  VOTEU.ANY UP0, P0 ;  /* 0x0000000000ff7886 */ /* 0x000fe20000000100 */
[----:B------:R-:W-:-:S04]  /*04f0*/  @!UP1 USEL UR4, URZ, 0xffffffff, UP0 ;  /* 0xffffffffff049887 */ /* 0x000fc80008000000 */
[----:B------:R-:W-:-:S04]  /*0500*/  ULOP3.LUT UR4, UR4, 0x1, URZ, 0xc0, !UPT ;  /* 0x0000000104047892 */ /* 0x000fc8000f8ec0ff */
[----:B------:R-:W-:-:S11]  /*0510*/  UISETP.NE.U32.AND UP3, UPT, UR4, 0x1, UPT ;  /* 0x000000010400788c */ /* 0x000fd6000bf65070 */
.L_x_8:
[----:B------:R-:W3:Y:S01]  /*0520*/  SHFL.IDX PT, R0, R85, RZ, 0x1f ;  /* 0x00001fff55007589 */ /* 0x000ee200000e0000 */
[----:B------:R-:W-:-:S04]  /*0530*/  UISETP.NE.AND UP0, UPT, UR13, 0x2, UPT ;  /* 0x000000020d00788c */ /* 0x000fc8000bf05270 */
[----:B------:R-:W-:Y:S02]  /*0540*/  UISETP.EQ.AND UP1, UPT, UR33, URZ, !UP0 ;  /* 0x000000ff2100728c */ /* 0x000fe4000c722270 */
[----:B------:R-:W-:-:S04]  /*0550*/  USEL UR37, URZ, 0x1, UP0 ;  /* 0x00000001ff257887 */ /* 0x000fc80008000000 */
[----:B------:R-:W-:Y:S02]  /*0560*/  PLOP3.LUT P3, PT, P1, PT, UP1, 0x80, 0x8 ;  /* 0x000000000008781c */ /* 0x000fe40000f6f018 */
[----:B---3--:R-:W-:-:S13]  /*0570*/  ISETP.NE.AND P0, PT, R0, RZ, PT ;  /* 0x000000ff0000720c */ /* 0x008fda0003f05270 */
[----:B------:R-:W-:Y:S05]  /*0580*/  @P0 BRA `(.L_x_9) ;  /* 0x0000000000e40947 */ /* 0x000fea0003800000 */
[----:B------:R-:W-:Y:S01]  /*0590*/  ELECT P0, URZ, PT ;  /* 0x0000000000ff782f */ /* 0x000fe20003800000 */
[----:B------:R-:W-:-:S12]  /*05a0*/  BSSY.RECONVERGENT B0, `(.L_x_9) ;  /* 0x0000037000007945 */ /* 0x000fd80003800200 */
[----:B------:R-:W-:Y:S05]  /*05b0*/  @!P0 BRA `(.L_x_10) ;  /* 0x0000000000d48947 */ /* 0x000fea0003800000 */
[----:B------:R-:W3:Y:S01]  /*05c0*/  S2UR UR5, SR_CgaCtaId ;  /* 0x00000000000579c3 */ /* 0x000ee20000008800 */
[----:B------:R-:W-:Y:S01]  /*05d0*/  UMOV UR4, 0x400 ;  /* 0x0000040000047882 */ /* 0x000fe20000000000 */
[----:B------:R-:W-:Y:S01]  /*05e0*/  UMOV UR8, 0x1 ;  /* 0x0000000100087882 */ /* 0x000fe20000000000 */
[----:B------:R-:W-:Y:S01]  /*05f0*/  UMOV UR6, 0x2 ;  /* 0x0000000200067882 */ /* 0x000fe20000000000 */
[----:B------:R-:W-:-:S04]  /*0600*/  UIADD3 UR8, UPT, UPT, -UR8, 0x100000, URZ ;  /* 0x0010000008087890 */ /* 0x000fc8000fffe1ff */
[----:B------:R-:W-:Y:S02]  /*0610*/  USHF.L.U32 UR9, UR8, 0xb, URZ ;  /* 0x0000000b08097899 */ /* 0x000fe400080006ff */
[----:B------:R-:W-:Y:S02]  /*0620*/  USHF.L.U32 UR8, UR8, 0x1, URZ ;  /* 0x0000000108087899 */ /* 0x000fe400080006ff */
[----:B------:R-:W-:-:S04]  /*0630*/  UIADD3 UR6, UPT, UPT, -UR6, 0x100000, URZ ;  /* 0x0010000006067890 */ /* 0x000fc8000fffe1ff */
[----:B------:R-:W-:Y:S02]  /*0640*/  USHF.L.U32 UR7, UR6, 0xb, URZ ;  /* 0x0000000b06077899 */ /* 0x000fe400080006ff */
[----:B------:R-:W-:Y:S02]  /*0650*/  USHF.L.U32 UR6, UR6, 0x1, URZ ;  /* 0x0000000106067899 */ /* 0x000fe400080006ff */
[----:B---3--:R-:W-:Y:S01]  /*0660*/  ULEA UR4, UR5, UR4, 0x18 ;  /* 0x0000000405047291 */ /* 0x008fe2000f8ec0ff */
[----:B------:R-:W3:Y:S11]  /*0670*/  FENCE.VIEW.ASYNC.S ;  /* 0x00000000000073c6 */ /* 0x000ef60000000000 */
[----:B---3--:R3:W4:Y:S01]  /*0680*/  SYNCS.EXCH.64 URZ, [UR4], UR8 ;  /* 0x0000000804ff75b2 */ /* 0x0087220008000100 */
[----:B------:R3:W1:Y:S01]  /*0690*/  SYNCS.EXCH.64 URZ, [UR4+0xa0], UR6 ;  /* 0x0000a00604ff75b2 */ /* 0x0006620008000100 */
        /* <DEDUP_REMOVED lines=37> */
[----:B------:R3:W1:Y:S02]  /*08f0*/  SYNCS.EXCH.64 URZ, [UR4+0x138], UR6 ;  /* 0x0001380604ff75b2 */ /* 0x0006640008000100 */
[----:B---34-:R-:W-:Y:S01]  /*0900*/  NOP ;  /* 0x0000000000007918 */ /* 0x018fe20000000000 */
.L_x_10:
[----:B------:R-:W-:Y:S05]  /*0910*/  BSYNC.RECONVERGENT B0 ;  /* 0x0000000000007941 */ /* 0x000fea0003800200 */
.L_x_9:
[----:B------:R-:W3:Y:S01]  /*0920*/  SHFL.IDX PT, R0, R85, RZ, 0x1f ;  /* 0x00001fff55007589 */ /* 0x000ee200000e0000 */
[----:B------:R-:W-:Y:S01]  /*0930*/  NOP ;  /* 0x0000000000007918 */ /* 0x000fe20000000000 */
[----:B---3--:R-:W-:-:S13]  /*0940*/  ISETP.NE.AND P0, PT, R0, 0x1, PT ;  /* 0x000000010000780c */ /* 0x008fda0003f05270 */
[----:B------:R-:W-:Y:S05]  /*0950*/  @P0 BRA `(.L_x_11) ;  /* 0x0000000000500947 */ /* 0x000fea0003800000 */
        /* <DEDUP_REMOVED lines=9> */
[----:B------:R-:W-:Y:S01]  /*09f0*/  USHF.L.U32 UR6, UR6, 0x1, URZ ;  /* 0x0000000106067899 */ /* 0x000fe200080006ff */
[----:B------:R-:W-:Y:S01]  /*0a00*/  ELECT P0, URZ, PT ;  /* 0x0000000000ff782f */ /* 0x000fe20003800000 */
[----:B---3--:R-:W-:Y:S01]  /*0a10*/  ULEA UR4, UR5, UR4, 0x18 ;  /* 0x0000000405047291 */ /* 0x008fe2000f8ec0ff */
[----:B------:R-:W3:Y:S11]  /*0a20*/  FENCE.VIEW.ASYNC.S ;  /* 0x00000000000073c6 */ /* 0x000ef60000000000 */
[----:B---3--:R3:W4:Y:S01]  /*0a30*/  SYNCS.EXCH.64 URZ, [UR4+0x140], UR8 ;  /* 0x0001400804ff75b2 */ /* 0x0087220008000100 */
[----:B------:R3:W1:Y:S01]  /*0a40*/  SYNCS.EXCH.64 URZ, [UR4+0x158], UR6 ;  /* 0x0001580604ff75b2 */ /* 0x0006620008000100 */
[----:B------:R3:W1:Y:S01]  /*0a50*/  SYNCS.EXCH.64 URZ, [UR4+0x148], UR8 ;  /* 0x0001480804ff75b2 */ /* 0x0006620008000100 */
[----:B------:R3:W1:Y:S01]  /*0a60*/  SYNCS.EXCH.64 URZ, [UR4+0x160], UR6 ;  /* 0x0001600604ff75b2 */ /* 0x0006620008000100 */
[----:B------:R3:W1:Y:S01]  /*0a70*/  SYNCS.EXCH.64 URZ, [UR4+0x150], UR8 ;  /* 0x0001500804ff75b2 */ /* 0x0006620008000100 */
[----:B------:R3:W1:Y:S01]  /*0a80*/  SYNCS.EXCH.64 URZ, [UR4+0x168], UR6 ;  /* 0x0001680604ff75b2 */ /* 0x0006620008000100 */
[----:B------:R-:W-:Y:S01]  /*0a90*/  NOP ;  /* 0x0000000000007918 */ /* 0x000fe20000000000 */
.L_x_11:
[----:B------:R-:W2:Y:S01]  /*0aa0*/  SHFL.IDX PT, R0, R85, RZ, 0x1f ;  /* 0x00001fff55007589 */ /* 0x000ea200000e0000 */
[----:B------:R-:W-:Y:S01]  /*0ab0*/  NOP ;  /* 0x0000000000007918 */ /* 0x000fe20000000000 */
[----:B--2---:R-:W-:-:S13]  /*0ac0*/  ISETP.NE.AND P0, PT, R0, 0x3, PT ;  /* 0x000000030000780c */ /* 0x004fda0003f05270 */
[----:B------:R-:W-:Y:S05]  /*0ad0*/  @P0 BRA `(.L_x_12) ;  /* 0x0000000000300947 */ /* 0x000fea0003800000 */
[----:B------:R-:W2:Y:S01]  /*0ae0*/  S2UR UR5, SR_CgaCtaId ;  /* 0x00000000000579c3 */ /* 0x000ea20000008800 */
[----:B---3--:R-:W-:Y:S01]  /*0af0*/  UMOV UR6, 0x400 ;  /* 0x0000040000067882 */ /* 0x008fe20000000000 */
[----:B------:R-:W-:Y:S01]  /*0b00*/  UMOV UR4, 0x20 ;  /* 0x0000002000047882 */ /* 0x000fe20000000000 */
[----:B------:R-:W-:Y:S01]  /*0b10*/  ELECT P0, URZ, PT ;  /* 0x0000000000ff782f */ /* 0x000fe20003800000 */
[----:B--2---:R-:W-:Y:S02]  /*0b20*/  ULEA UR6, UR5, UR6, 0x18 ;  /* 0x0000000605067291 */ /* 0x004fe4000f8ec0ff */
[----:B------:R-:W-:-:S04]  /*0b30*/  UIADD3 UR4, UPT, UPT, -UR4, 0x100000, URZ ;  /* 0x0010000004047890 */ /* 0x000fc8000fffe1ff */
[----:B------:R-:W-:Y:S02]  /*0b40*/  USHF.L.U32 UR5, UR4, 0xb, URZ ;  /* 0x0000000b04057899 */ /* 0x000fe400080006ff */
[----:B------:R-:W-:Y:S01]  /*0b50*/  USHF.L.U32 UR4, UR4, 0x1, URZ ;  /* 0x0000000104047899 */ /* 0x000fe200080006ff */
[----:B------:R-:W2:Y:S11]  /*0b60*/  FENCE.VIEW.ASYNC.S ;  /* 0x00000000000073c6 */ /* 0x000eb60000000000 */
[----:B--2---:R2:W3:Y:S01]  /*0b70*/  SYNCS.EXCH.64 URZ, [UR6+0x170], UR4 ;  /* 0x0001700406ff75b2 */ /* 0x0044e20008000100 */
[----:B------:R2:W1:Y:S01]  /*0b80*/  SYNCS.EXCH.64 URZ, [UR6+0x178], UR4 ;  /* 0x0001780406ff75b2 */ /* 0x0004620008000100 */
[----:B------:R-:W-:Y:S01]  /*0b90*/  NOP ;  /* 0x0000000000007918 */ /* 0x000fe20000000000 */
.L_x_12:
[----:B------:R-:W4:Y:S01]  /*0ba0*/  SHFL.IDX PT, R0, R85, RZ, 0x1f ;  /* 0x00001fff55007589 */ /* 0x000f2200000e0000 */
[----:B------:R-:W-:Y:S01]  /*0bb0*/  NOP ;  /* 0x0000000000007918 */ /* 0x000fe20000000000 */
[----:B----4-:R-:W-:-:S13]  /*0bc0*/  ISETP.NE.AND P0, PT, R0, 0x4, PT ;  /* 0x000000040000780c */ /* 0x010fda0003f05270 */
[----:B------:R-:W-:Y:S05]  /*0bd0*/  @P0 BRA `(.L_x_13) ;  /* 0x00000000004c0947 */ /* 0x000fea0003800000 */
[----:B--2---:R-:W2:Y:S01]  /*0be0*/  S2UR UR5, SR_CgaCtaId ;  /* 0x00000000000579c3 */ /* 0x004ea20000008800 */
[----:B---3--:R-:W-:Y:S01]  /*0bf0*/  UMOV UR4, 0x3a0 ;  /* 0x000003a000047882 */ /* 0x008fe20000000000 */
[----:B------:R-:W-:Y:S01]  /*0c00*/  UMOV UR6, 0x400 ;  /* 0x0000040000067882 */ /* 0x000fe20000000000 */
[----:B------:R-:W-:Y:S01]  /*0c10*/  USEL UR4, UR4, 0x320, UP3 ;  /* 0x0000032004047887 */ /* 0x000fe20009800000 */
[----:B------:R-:W-:Y:S01]  /*0c20*/  UMOV UR8, 0x1 ;  /* 0x0000000100087882 */ /* 0x000fe20000000000 */
[----:B------:R-:W-:Y:S01]  /*0c30*/  ELECT P0, URZ, PT ;  /* 0x0000000000ff782f */ /* 0x000fe20003800000 */
[----:B------:R-:W-:-:S04]  /*0c40*/  UIADD3 UR8, UPT, UPT, -UR8, 0x100000, URZ ;  /* 0x0010000008087890 */ /* 0x000fc8000fffe1ff */
[----:B------:R-:W-:Y:S02]  /*0c50*/  USHF.L.U32 UR9, UR8, 0xb, URZ ;  /* 0x0000000b08097899 */ /* 0x000fe400080006ff */
[----:B------:R-:W-:Y:S02]  /*0c60*/  USHF.L.U32 UR8, UR8, 0x1, URZ ;  /* 0x0000000108087899 */ /* 0x000fe400080006ff */
[----:B--2---:R-:W-:Y:S02]  /*0c70*/  ULEA UR6, UR5, UR6, 0x18 ;  /* 0x0000000605067291 */ /* 0x004fe4000f8ec0ff */
[----:B------:R-:W-:-:S04]  /*0c80*/  UIADD3 UR4, UPT, UPT, -UR4, 0x100000, URZ ;  /* 0x0010000004047890 */ /* 0x000fc8000fffe1ff */
[----:B------:R-:W-:Y:S02]  /*0c90*/  USHF.L.U32 UR5, UR4, 0xb, URZ ;  /* 0x0000000b04057899 */ /* 0x000fe400080006ff */
[----:B------:R-:W-:Y:S01]  /*0ca0*/  USHF.L.U32 UR4, UR4, 0x1, URZ ;  /* 0x0000000104047899 */ /* 0x000fe200080006ff */
[----:B------:R-:W2:Y:S03]  /*0cb0*/  FENCE.VIEW.ASYNC.S ;  /* 0x00000000000073c6 */ /* 0x000ea60000000000 */
[----:B--2---:R4:W2:Y:S08]  /*0cc0*/  SYNCS.EXCH.64 URZ, [UR6+0x180], UR8 ;  /* 0x0001800806ff75b2 */ /* 0x0048b00008000100 */
[----:B------:R4:W3:Y:S01]  /*0cd0*/  SYNCS.EXCH.64 URZ, [UR6+0x190], UR4 ;  /* 0x0001900406ff75b2 */ /* 0x0008e20008000100 */
[----:B------:R4:W1:Y:S01]  /*0ce0*/  SYNCS.EXCH.64 URZ, [UR6+0x188], UR8 ;  /* 0x0001880806ff75b2 */ /* 0x0008620008000100 */
[----:B------:R4:W1:Y:S02]  /*0cf0*/  SYNCS.EXCH.64 URZ, [UR6+0x198], UR4 ;  /* 0x0001980406ff75b2 */ /* 0x0008640008000100 */
[----:B----4-:R-:W-:Y:S01]  /*0d00*/  NOP ;  /* 0x0000000000007918 */ /* 0x010fe20000000000 */
.L_x_13:
[----:B------:R-:W4:Y:S01]  /*0d10*/  SHFL.IDX PT, R0, R85, RZ, 0x1f ;  /* 0x00001fff55007589 */ /* 0x000f2200000e0000 */
[----:B------:R-:W-:Y:S01]  /*0d20*/  NOP ;  /* 0x0000000000007918 */ /* 0x000fe20000000000 */
[----:B----4-:R-:W-:-:S13]  /*0d30*/  ISETP.NE.AND P0, PT, R0, 0x5, PT ;  /* 0x000000050000780c */ /* 0x010fda0003f05270 */
[----:B------:R-:W-:Y:S05]  /*0d40*/  @P0 BRA `(.L_x_14) ;  /* 0x0000000000580947 */ /* 0x000fea0003800000 */
[----:B--2---:R-:W2:Y:S01]  /*0d50*/  S2UR UR5, SR_CgaCtaId ;  /* 0x00000000000579c3 */ /* 0x004ea20000008800 */
[----:B---3--:R-:W-:Y:S01]  /*0d60*/  UMOV UR4, 0x400 ;  /* 0x0000040000047882 */ /* 0x008fe20000000000 */
        /* <DEDUP_REMOVED lines=9> */
[----:B--2---:R-:W-:Y:S01]  /*0e00*/  ULEA UR4, UR5, UR4, 0x18 ;  /* 0x0000000405047291 */ /* 0x004fe2000f8ec0ff */
[----:B------:R-:W2:Y:S11]  /*0e10*/  FENCE.VIEW.ASYNC.S ;  /* 0x00000000000073c6 */ /* 0x000eb60000000000 */
[----:B--2---:R4:W2:Y:S01]  /*0e20*/  SYNCS.EXCH.64 URZ, [UR4+0x1a0], UR6 ;  /* 0x0001a00604ff75b2 */ /* 0x0048a20008000100 */
[----:B------:R4:W3:Y:S01]  /*0e30*/  SYNCS.EXCH.64 URZ, [UR4+0x1c0], UR8 ;  /* 0x0001c00804ff75b2 */ /* 0x0008e20008000100 */
[----:B------:R4:W1:Y:S01]  /*0e40*/  SYNCS.EXCH.64 URZ, [UR4+0x1a8], UR6 ;  /* 0x0001a80604ff75b2 */ /* 0x0008620008000100 */
[----:B------:R4:W1:Y:S01]  /*0e50*/  SYNCS.EXCH.64 URZ, [UR4+0x1c8], UR8 ;  /* 0x0001c80804ff75b2 */ /* 0x0008620008000100 */
[----:B------:R4:W1:Y:S01]  /*0e60*/  SYNCS.EXCH.64 URZ, [UR4+0x1b0], UR6 ;  /* 0x0001b00604ff75b2 */ /* 0x0008620008000100 */
[----:B------:R4:W1:Y:S01]  /*0e70*/  SYNCS.EXCH.64 URZ, [UR4+0x1d0], UR8 ;  /* 0x0001d00804ff75b2 */ /* 0x0008620008000100 */
[----:B------:R4:W1:Y:S01]  /*0e80*/  SYNCS.EXCH.64 URZ, [UR4+0x1b8], UR6 ;  /* 0x0001b80604ff75b2 */ /* 0x0008620008000100 */
[----:B------:R4:W1:Y:S02]  /*0e90*/  SYNCS.EXCH.64 URZ, [UR4+0x1d8], UR8 ;  /* 0x0001d80804ff75b2 */ /* 0x0008640008000100 */
[----:B----4-:R-:W-:Y:S01]  /*0ea0*/  NOP ;  /* 0x0000000000007918 */ /* 0x010fe20000000000 */
.L_x_14:
[----:B------:R-:W4:Y:S01]  /*0eb0*/  SHFL.IDX PT, R0, R85, RZ, 0x1f ;  /* 0x00001fff55007589 */ /* 0x000f2200000e0000 */
[----:B------:R-:W-:Y:S01]  /*0ec0*/  ISETP.NE.OR P1, PT, RZ, UR13, !P1 ;  /* 0x0000000dff007c0c */ /* 0x000fe2000cf25670 */
[----:B------:R-:W-:Y:S01]  /*0ed0*/  NOP ;  /* 0x0000000000007918 */ /* 0x000fe20000000000 */
[----:B----4-:R-:W-:-:S13]  /*0ee0*/  ISETP.NE.AND P0, PT, R0, 0x3, PT ;  /* 0x000000030000780c */ /* 0x010fda0003f05270 */
[----:B------:R-:W-:Y:S05]  /*0ef0*/  @P0 BRA `(.L_x_15) ;  /* 0x0000000000380947 */ /* 0x000fea0003800000 */
[----:B--2---:R-:W2:Y:S01]  /*0f00*/  S2UR UR5, SR_CgaCtaId ;  /* 0x00000000000579c3 */ /* 0x004ea20000008800 */
[----:B---3--:R-:W-:Y:S01]  /*0f10*/  UMOV UR4, 0x400 ;  /* 0x0000040000047882 */ /* 0x008fe20000000000 */
[----:B------:R-:W-:Y:S01]  /*0f20*/  UMOV UR6, 0x20 ;  /* 0x0000002000067882 */ /* 0x000fe20000000000 */
[----:B------:R-:W-:Y:S01]  /*0f30*/  ELECT P0, URZ, PT ;  /* 0x0000000000ff782f */ /* 0x000fe20003800000 */
[----:B------:R-:W-:-:S04]  /*0f40*/  UIADD3 UR6, UPT, UPT, -UR6, 0x100000, URZ ;  /* 0x0010000006067890 */ /* 0x000fc8000fffe1ff */
[----:B------:R-:W-:Y:S02]  /*0f50*/  USHF.L.U32 UR7, UR6, 0xb, URZ ;  /* 0x0000000b06077899 */ /* 0x000fe400080006ff */
[----:B------:R-:W-:Y:S02]  /*0f60*/  USHF.L.U32 UR6, UR6, 0x1, URZ ;  /* 0x0000000106067899 */ /* 0x000fe400080006ff */
[----:B--2---:R-:W-:Y:S01]  /*0f70*/  ULEA UR4, UR5, UR4, 0x18 ;  /* 0x0000000405047291 */ /* 0x004fe2000f8ec0ff */
[----:B------:R-:W2:Y:S11]  /*0f80*/  FENCE.VIEW.ASYNC.S ;  /* 0x00000000000073c6 */ /* 0x000eb60000000000 */
[----:B--2---:R4:W2:Y:S01]  /*0f90*/  SYNCS.EXCH.64 URZ, [UR4+0x1e0], UR6 ;  /* 0x0001e00604ff75b2 */ /* 0x0048a20008000100 */
[----:B------:R4:W3:Y:S01]  /*0fa0*/  SYNCS.EXCH.64 URZ, [UR4+0x1f0], UR6 ;  /* 0x0001f00604ff75b2 */ /* 0x0008e20008000100 */
[----:B------:R4:W1:Y:S01]  /*0fb0*/  SYNCS.EXCH.64 URZ, [UR4+0x1e8], UR6 ;  /* 0x0001e80604ff75b2 */ /* 0x0008620008000100 */
[----:B------:R4:W1:Y:S02]  /*0fc0*/  SYNCS.EXCH.64 URZ, [UR4+0x1f8], UR6 ;  /* 0x0001f80604ff75b2 */ /* 0x0008640008000100 */
[----:B----4-:R-:W-:Y:S01]  /*0fd0*/  NOP ;  /* 0x0000000000007918 */ /* 0x010fe20000000000 */
.L_x_15:
[----:B---3--:R-:W3:Y:S01]  /*0fe0*/  S2UR UR7, SR_CgaCtaId ;  /* 0x00000000000779c3 */ /* 0x008ee20000008800 */
[----:B------:R-:W-:Y:S01]  /*0ff0*/  VOTEU.ALL UP0, P1 ;  /* 0x0000000000ff7886 */ /* 0x000fe20000800000 */
[----:B--2---:R-:W-:Y:S01]  /*1000*/  UMOV UR4, 0x20 ;  /* 0x0000002000047882 */ /* 0x004fe20000000000 */
[----:B------:R-:W-:Y:S01]  /*1010*/  NOP ;  /* 0x0000000000007918 */ /* 0x000fe20000000000 */
[----:B-1----:R-:W-:Y:S01]  /*1020*/  LOP3.LUT R3, R92, 0x1f, RZ, 0xc0, !PT ;  /* 0x0000001f5c037812 */ /* 0x002fe200078ec0ff */
[----:B------:R-:W-:Y:S01]  /*1030*/  UISETP.NE.AND UP4, UPT, UR13, URZ, UPT ;  /* 0x000000ff0d00728c */ /* 0x000fe2000bf85270 */
[----:B------:R-:W-:Y:S01]  /*1040*/  @!UP0 UMOV UR6, 0x400 ;  /* 0x0000040000068882 */ /* 0x000fe20000000000 */
[----:B------:R-:W-:-:S04]  /*1050*/  @!UP0 UIADD3 UR4, UPT, UPT, -UR4, 0x100000, URZ ;  /* 0x0010000004048890 */ /* 0x000fc8000fffe1ff */
[----:B------:R-:W-:Y:S02]  /*1060*/  @!UP0 USHF.L.U32 UR5, UR4, 0xb, URZ ;  /* 0x0000000b04058899 */ /* 0x000fe400080006ff */
[----:B------:R-:W-:Y:S02]  /*1070*/  @!UP0 USHF.L.U32 UR4, UR4, 0x1, URZ ;  /* 0x0000000104048899 */ /* 0x000fe400080006ff */
[----:B---3--:R-:W-:Y:S01]  /*1080*/  @!UP0 ULEA UR6, UR7, UR6, 0x18 ;  /* 0x0000000607068291 */ /* 0x008fe2000f8ec0ff */
[----:B------:R-:W1:Y:S01]  /*1090*/  LDCU UR7, c[0x0][0x36c] ;  /* 0x00006d80ff0777ac */ /* 0x000e620008000800 */
[----:B------:R-:W-:Y:S01]  /*10a0*/  VOTEU.ALL UP0, P1 ;  /* 0x0000000000ff7886 */ /* 0x000fe20000800000 */
[----:B------:R-:W2:Y:S09]  /*10b0*/  FENCE.VIEW.ASYNC.S ;  /* 0x00000000000073c6 */ /* 0x000eb20000000000 */
[----:B--2---:R2:W3:Y:S01]  /*10c0*/  @!UP0 SYNCS.EXCH.64 URZ, [UR6+0x200], UR4 ;  /* 0x0002000406ff85b2 */ /* 0x0044e20008000100 */
[----:B-1----:R-:W-:-:S09]  /*10d0*/  UISETP.EQ.U32.AND UP5, UPT, UR7, 0x1, UPT ;  /* 0x000000010700788c */ /* 0x002fd2000bfa2070 */
[----:B--2---:R-:W-:Y:S05]  /*10e0*/  BRA.U !UP5, `(.L_x_16) ;  /* 0x000000010d087547 */ /* 0x004fea000b800000 */
[----:B---3--:R-:W-:Y:S01]  /*10f0*/  UCGABAR_ARV ;  /* 0x00000000000079c7 */ /* 0x008fe20008000000 */
[----:B------:R-:W-:Y:S05]  /*1100*/  BRA `(.L_x_17) ;  /* 0x0000000000047947 */ /* 0x000fea0003800000 */
.L_x_16:
[----:B---3--:R-:W-:Y:S01]  /*1110*/  NOP ;  /* 0x0000000000007918 */ /* 0x008fe20000000000 */
.L_x_17:
[----:B------:R-:W1:Y:S01]  /*1120*/  S2UR UR19, SR_CTAID.X ;  /* 0x00000000001379c3 */ /* 0x000e620000002500 */
[----:B------:R-:W-:-:S05]  /*1130*/  CS2R.32 R87, SR_CgaSize ;  /* 0x0000000000577805 */ /* 0x000fca0000008a00 */
[----:B------:R-:W-:-:S05]  /*1140*/  IMAD R87, R87, -0xa0, RZ ;  /* 0xffffff6057577824 */ /* 0x000fca00078e02ff */
[----:B------:R-:W-:-:S14]  /*1150*/  R2UR UR5, R87 ;  /* 0x00000000570572ca */ /* 0x000fdc00000e0000 */
[----:B------:R-:W2:Y:S01]  /*1160*/  LDCU UR5, c[0x0][UR5+0x2b0] ;  /* 0x00005600050577ac */ /* 0x000ea20008000800 */
[----:B------:R-:W-:-:S05]  /*1170*/  CS2R.32 R87, SR_CgaSize ;  /* 0x0000000000577805 */ /* 0x000fca0000008a00 */
[----:B------:R-:W-:-:S05]  /*1180*/  IMAD R87, R87, -0xa0, RZ ;  /* 0xffffff6057577824 */ /* 0x000fca00078e02ff */
[----:B------:R-:W-:-:S14]  /*1190*/  R2UR UR4, R87 ;  /* 0x00000000570472ca */ /* 0x000fdc00000e0000 */
[----:B------:R-:W3:Y:S01]  /*11a0*/  LDCU UR4, c[0x0][UR4+0x2b4] ;  /* 0x00005680040477ac */ /* 0x000ee20008000800 */
[----:B------:R-:W4:Y:S01]  /*11b0*/  S2UR UR7, SR_CTAID.Y ;  /* 0x00000000000779c3 */ /* 0x000f220000002600 */
[----:B------:R-:W-:-:S05]  /*11c0*/  CS2R.32 R87, SR_CgaSize ;  /* 0x0000000000577805 */ /* 0x000fca0000008a00 */
[----:B------:R-:W-:-:S05]  /*11d0*/  IMAD R87, R87, -0xa0, RZ ;  /* 0xffffff6057577824 */ /* 0x000fca00078e02ff */
[----:B------:R-:W-:-:S14]  /*11e0*/  R2UR UR8, R87 ;  /* 0x00000000570872ca */ /* 0x000fdc00000e0000 */
[----:B------:R-:W3:Y:S01]  /*11f0*/  LDCU UR8, c[0x0][UR8+0x2a0] ;  /* 0x00005400080877ac */ /* 0x000ee20008000800 */
[----:B------:R-:W-:-:S05]  /*1200*/  CS2R.32 R87, SR_CgaSize ;  /* 0x0000000000577805 */ /* 0x000fca0000008a00 */
[----:B------:R-:W-:-:S05]  /*1210*/  IMAD R87, R87, -0xa0, RZ ;  /* 0xffffff6057577824 */ /* 0x000fca00078e02ff */
[----:B------:R-:W-:-:S14]  /*1220*/  R2UR UR9, R87 ;  /* 0x00000000570972ca */ /* 0x000fdc00000e0000 */
[----:B------:R-:W3:Y:S01]  /*1230*/  LDCU UR9, c[0x0][UR9+0x2a4] ;  /* 0x00005480090977ac */ /* 0x000ee20008000800 */
[----:B------:R-:W3:Y:S01]  /*1240*/  S2UR UR10, SR_CgaCtaId ;  /* 0x00000000000a79c3 */ /* 0x000ee20000008800 */
[----:B------:R-:W-:Y:S01]  /*1250*/  UISETP.GT.U32.AND UP0, UPT, UR33, 0xffff, UPT ;  /* 0x0000ffff2100788c */ /* 0x000fe2000bf04070 */
[----:B------:R-:W3:Y:S01]  /*1260*/  LDCU UR18, c[0x0][0xb24] ;  /* 0x00016480ff1277ac */ /* 0x000ee20008000800 */
[----:B------:R-:W-:Y:S01]  /*1270*/  UMOV UR29, 0x5 ;  /* 0x00000005001d7882 */ /* 0x000fe20000000000 */
[----:B-1----:R-:W-:-:S04]  /*1280*/  I2FP.F32.U32 R2, UR19 ;  /* 0x0000001300027c45 */ /* 0x002fc80008201000 */
[----:B------:R-:W1:Y:S01]  /*1290*/  S2UR UR36, SR_CTAID.Z ;  /* 0x00000000002479c3 */ /* 0x000e620000002700 */
[----:B------:R-:W1:Y:S01]  /*12a0*/  LDCU UR40, c[0x0][0xb24] ;  /* 0x00016480ff2877ac */ /* 0x000e620008000800 */
[----:B--2---:R-:W-:Y:S01]  /*12b0*/  FMUL R2, R2, UR5 ;  /* 0x0000000502027c20 */ /* 0x004fe20008400000 */
[----:B------:R-:W-:Y:S01]  /*12c0*/  USEL UR5, UR33, 0xffff, !UP0 ;  /* 0x0000ffff21057887 */ /* 0x000fe2000c000000 */
[----:B----4-:R-:W-:Y:S01]  /*12d0*/  I2FP.F32.U32 R0, UR7 ;  /* 0x0000000700007c45 */ /* 0x010fe20008201000 */
[----:B------:R-:W2:Y:S03]  /*12e0*/  LDCU UR27, c[0x0][0xb30] ;  /* 0x00016600ff1b77ac */ /* 0x000ea60008000800 */
[----:B------:R-:W4:Y:S01]  /*12f0*/  F2I.U32.TRUNC.NTZ R2, R2 ;  /* 0x0000000200027305 */ /* 0x000f22000020f000 */
[----:B---3--:R-:W-:Y:S01]  /*1300*/  FMUL R0, R0, UR4 ;  /* 0x0000000400007c20 */ /* 0x008fe20008400000 */
[----:B------:R-:W-:-:S02]  /*1310*/  ULOP3.LUT UR24, UR5, 0xffff, URZ, 0xc0, !UPT ;  /* 0x0000ffff05187892 */ /* 0x000fc4000f8ec0ff */
[----:B------:R-:W-:Y:S02]  /*1320*/  USHF.L.U32 UR28, UR10, 0xa, URZ ;  /* 0x0000000a0a1c7899 */ /* 0x000fe400080006ff */
[----:B------:R-:W-:Y:S02]  /*1330*/  UISETP.GE.AND UP2, UPT, UR18, 0x1, UPT ;  /* 0x000000011200788c */ /* 0x000fe4000bf46270 */
[----:B------:R-:W3:Y:S01]  /*1340*/  F2I.U32.TRUNC.NTZ R0, R0 ;  /* 0x0000000000007305 */ /* 0x000ee2000020f000 */
[----:B------:R-:W-:Y:S01]  /*1350*/  UMOV UR32, UR7 ;  /* 0x0000000700207c82 */ /* 0x000fe20008000000 */
[----:B------:R-:W-:Y:S01]  /*1360*/  UMOV UR25, UR19 ;  /* 0x0000001300197c82 */ /* 0x000fe20008000000 */
[----:B----4-:R-:W-:Y:S02]  /*1370*/  R2UR UR4, R2 ;  /* 0x00000000020472ca */ /* 0x010fe400000e0000 */
[----:B------:R-:W-:Y:S02]  /*1380*/  PRMT R2, RZ, 0x7610, R2 ;  /* 0x00007610ff027816 */ /* 0x000fe40000000002 */
[----:B---3--:R-:W-:-:S02]  /*1390*/  R2UR UR6, R0 ;  /* 0x00000000000672ca */ /* 0x008fc400000e0000 */
[----:B------:R-:W-:-:S07]  /*13a0*/  PRMT R0, RZ, 0x7610, R0 ;  /* 0x00007610ff007816 */ /* 0x000fce0000000000 */
[----:B------:R-:W-:-:S04]  /*13b0*/  UIADD3 UR5, UPT, UPT, -UR4, URZ, URZ ;  /* 0x000000ff04057290 */ /* 0x000fc8000fffe1ff */
[----:B------:R-:W-:Y:S02]  /*13c0*/  UIMAD UR5, UR8, UR5, UR19 ;  /* 0x00000005080572a4 */ /* 0x000fe4000f8e0213 */
[----:B------:R-:W-:-:S04]  /*13d0*/  UIADD3 UR4, UPT, UPT, -UR6, URZ, URZ ;  /* 0x000000ff06047290 */ /* 0x000fc8000fffe1ff */
[----:B------:R-:W-:Y:S01]  /*13e0*/  IMAD.U32 R87, RZ, RZ, UR5 ;  /* 0x00000005ff577e24 */ /* 0x000fe2000f8e00ff */
[----:B------:R-:W-:-:S06]  /*13f0*/  UIMAD UR4, UR9, UR4, UR7 ;  /* 0x00000004090472a4 */ /* 0x000fcc000f8e0207 */
[----:B------:R-:W-:Y:S01]  /*1400*/  IMAD.U32 R86, RZ, RZ, UR4 ;  /* 0x00000004ff567e24 */ /* 0x000fe2000f8e00ff */
[----:B-12---:R-:W-:Y:S06]  /*1410*/  BRA.U UP4, `(.L_x_18) ;  /* 0x0000000104447547 */ /* 0x006fec000b800000 */
[----:B------:R-:W-:Y:S02]  /*1420*/  R2UR UR4, R87 ;  /* 0x00000000570472ca */ /* 0x000fe400000e0000 */
[----:B------:R-:W-:-:S11]  /*1430*/  R2UR UR8, R86 ;  /* 0x00000000560872ca */ /* 0x000fd600000e0000 */
[----:B------:R-:W-:Y:S02]  /*1440*/  UISETP.GT.U32.AND UP0, UPT, UR4, 0x1, UPT ;  /* 0x000000010400788c */ /* 0x000fe4000bf04070 */
[----:B------:R-:W-:Y:S02]  /*1450*/  ULOP3.LUT UR4, UR4, 0xfffffffe, URZ, 0xc0, !UPT ;  /* 0xfffffffe04047892 */ /* 0x000fe4000f8ec0ff */
[----:B------:R-:W-:Y:S02]  /*1460*/  UISETP.NE.AND UP1, UPT, UR8, URZ, UP0 ;  /* 0x000000ff0800728c */ /* 0x000fe40008725270 */
[----:B------:R-:W-:Y:S02]  /*1470*/  UISETP.NE.AND UP0, UPT, UR8, 0x1, UP0 ;  /* 0x000000010800788c */ /* 0x000fe40008705270 */
[----:B------:R-:W-:Y:S02]  /*1480*/  USEL UR7, URZ, 0x1, UP1 ;  /* 0x00000001ff077887 */ /* 0x000fe40008800000 */
[----:B------:R-:W-:-:S02]  /*1490*/  USEL UR6, URZ, 0x4, UP0 ;  /* 0x00000004ff067887 */ /* 0x000fc40008000000 */
[----:B------:R-:W-:Y:S02]  /*14a0*/  USEL UR5, URZ, 0x2, UP1 ;  /* 0x00000002ff057887 */ /* 0x000fe40008800000 */
[----:B------:R-:W-:Y:S02]  /*14b0*/  ULEA UR4, UR8, UR4, 0x1 ;  /* 0x0000000408047291 */ /* 0x000fe4000f8e08ff */
[----:B------:R-:W-:Y:S02]  /*14c0*/  USEL UR8, URZ, 0x8, UP0 ;  /* 0x00000008ff087887 */ /* 0x000fe40008000000 */
[----:B------:R-:W-:-:S03]  /*14d0*/  UIADD3 UR5, UPT, UPT, UR5, UR6, UR7 ;  /* 0x0000000605057290 */ /* 0x000fc6000fffe007 */
[----:B------:R-:W-:Y:S01]  /*14e0*/  UMOV UR6, 0x3 ;  /* 0x0000000300067882 */ /* 0x000fe20000000000 */
[----:B------:R-:W-:Y:S02]  /*14f0*/  UIADD3 UR5, UPT, UPT, UR5, UR8, URZ ;  /* 0x0000000805057290 */ /* 0x000fe4000fffe0ff */
[----:B------:R-:W-:-:S04]  /*1500*/  USHF.L.U32 UR4, UR6, UR4, URZ ;  /* 0x0000000406047299 */ /* 0x000fc800080006ff */
[----:B------:R-:W-:Y:S02]  /*1510*/  IMAD.U32 R2, RZ, RZ, UR5 ;  /* 0x00000005ff027e24 */ /* 0x000fe4000f8e00ff */
[----:B------:R-:W-:Y:S02]  /*1520*/  IMAD.U32 R0, RZ, RZ, UR4 ;  /* 0x00000004ff007e24 */ /* 0x000fe4000f8e00ff */
.L_x_18:
[----:B------:R-:W-:Y:S05]  /*1530*/  BRA.U !UP2, `(.L_x_19) ;  /* 0x000000010ad07547 */ /* 0x000fea000b800000 */
[----:B------:R-:W1:Y:S01]  /*1540*/  LDCU.128 UR20, c[0x0][0xb10] ;  /* 0x00016200ff1477ac */ /* 0x000e620008000c00 */
[----:B------:R-:W2:Y:S01]  /*1550*/  LDCU UR12, c[0x0][0x370] ;  /* 0x00006e00ff0c77ac */ /* 0x000ea20008000800 */
[----:B------:R-:W3:Y:S01]  /*1560*/  LDCU UR5, c[0x0][0x374] ;  /* 0x00006e80ff0577ac */ /* 0x000ee20008000800 */
[----:B------:R-:W4:Y:S01]  /*1570*/  LDCU UR26, c[0x0][0xb0c] ;  /* 0x00016180ff1a77ac */ /* 0x000f220008000800 */
[----:B------:R-:W4:Y:S01]  /*1580*/  LDCU UR4, c[0x0][0xb20] ;  /* 0x00016400ff0477ac */ /* 0x000f220008000800 */
[----:B------:R-:W4:Y:S01]  /*1590*/  LDCU.64 UR16, c[0x0][0xb28] ;  /* 0x00016500ff1077ac */ /* 0x000f220008000a00 */
[----:B-1----:R-:W-:Y:S02]  /*15a0*/  UISETP.NE.AND UP0, UPT, UR22, 0x1, UPT ;  /* 0x000000011600788c */ /* 0x002fe4000bf05270 */
[----:B---3--:R-:W-:Y:S02]  /*15b0*/  UIMAD.WIDE.U32 UR6, UR5, UR23, URZ ;  /* 0x00000017050672a5 */ /* 0x008fe4000f8e00ff */
[----:B--2---:R-:W-:-:S02]  /*15c0*/  UIMAD.WIDE.U32 UR8, UR12, UR20, URZ ;  /* 0x000000140c0872a5 */ /* 0x004fc4000f8e00ff */
[----:B----4-:R-:W-:Y:S02]  /*15d0*/  UISETP.NE.AND UP1, UPT, UR26, 0x1, UPT ;  /* 0x000000011a00788c */ /* 0x010fe4000bf25270 */
[----:B------:R-:W-:Y:S01]  /*15e0*/  UISETP.NE.AND UP2, UPT, UR18, 0x1, UPT ;  /* 0x000000011200788c */ /* 0x000fe2000bf45270 */
[----:B------:R-:W-:Y:S02]  /*15f0*/  UMOV UR6, UR7 ;  /* 0x0000000700067c82 */ /* 0x000fe40008000000 */
[----:B------:R-:W-:Y:S01]  /*1600*/  UMOV UR8, UR9 ;  /* 0x0000000900087c82 */ /* 0x000fe20008000000 */
[----:B------:R-:W-:Y:S02]  /*1610*/  @UP0 USHF.R.U32.HI UR5, URZ, UR4, UR6 ;  /* 0x00000004ff050299 */ /* 0x000fe40008011606 */
[----:B------:R-:W-:Y:S02]  /*1620*/  UIMAD.WIDE.U32 UR14, UR32, UR23, URZ ;  /* 0x00000017200e72a5 */ /* 0x000fe4000f8e00ff */
[----:B------:R-:W-:-:S02]  /*1630*/  UIMAD.WIDE.U32 UR6, UR5, UR16, URZ ;  /* 0x00000010050672a5 */ /* 0x000fc4000f8e00ff */
[----:B------:R-:W-:Y:S02]  /*1640*/  @UP1 USHF.R.U32.HI UR12, URZ, UR21, UR8 ;  /* 0x00000015ff0c1299 */ /* 0x000fe40008011608 */
[----:B------:R-:W-:Y:S02]  /*1650*/  UIMAD.WIDE.U32 UR10, UR19, UR20, URZ ;  /* 0x00000014130a72a5 */ /* 0x000fe4000f8e00ff */
[----:B------:R-:W-:Y:S01]  /*1660*/  UIMAD.WIDE.U32 UR8, UR12, UR16, URZ ;  /* 0x000000100c0872a5 */ /* 0x000fe2000f8e00ff */
[----:B------:R-:W-:Y:S01]  /*1670*/  UMOV UR14, UR15 ;  /* 0x0000000f000e7c82 */ /* 0x000fe20008000000 */
[----:B------:R-:W-:Y:S01]  /*1680*/  UMOV UR6, UR7 ;  /* 0x0000000700067c82 */ /* 0x000fe20008000000 */
[----:B------:R-:W-:Y:S02]  /*1690*/  USHF.R.U32.HI UR14, URZ, UR4, UR14 ;  /* 0x00000004ff0e7299 */ /* 0x000fe4000801160e */
[----:B------:R-:W-:Y:S01]  /*16a0*/  @UP2 USHF.R.U32.HI UR5, URZ, UR17, UR6 ;  /* 0x00000011ff052299 */ /* 0x000fe20008011606 */
[----:B------:R-:W-:-:S02]  /*16b0*/  UMOV UR10, UR11 ;  /* 0x0000000b000a7c82 */ /* 0x000fc40008000000 */
[----:B------:R-:W-:Y:S01]  /*16c0*/  UMOV UR6, UR9 ;  /* 0x0000000900067c82 */ /* 0x000fe20008000000 */
[----:B------:R-:W-:Y:S02]  /*16d0*/  USHF.R.U32.HI UR10, URZ, UR21, UR10 ;  /* 0x00000015ff0a7299 */ /* 0x000fe4000801160a */
[----:B------:R-:W-:Y:S02]  /*16e0*/  @UP2 USHF.R.U32.HI UR12, URZ, UR17, UR6 ;  /* 0x00000011ff0c2299 */ /* 0x000fe40008011606 */
[----:B------:R-:W-:Y:S02]  /*16f0*/  USEL UR4, UR32, UR14, !UP0 ;  /* 0x0000000e20047287 */ /* 0x000fe4000c000000 */
[----:B------:R-:W-:Y:S02]  /*1700*/  UIMAD UR6, UR5, UR18, URZ ;  /* 0x00000012050672a4 */ /* 0x000fe4000f8e02ff */
[----:B------:R-:W-:Y:S02]  /*1710*/  USEL UR5, UR19, UR10, !UP1 ;  /* 0x0000000a13057287 */ /* 0x000fe4000c800000 */
[----:B------:R-:W-:-:S02]  /*1720*/  UIMAD UR8, UR12, UR18, URZ ;  /* 0x000000120c0872a4 */ /* 0x000fc4000f8e02ff */
[----:B------:R-:W-:Y:S02]  /*1730*/  UISETP.GE.AND UP0, UPT, UR4, UR6, UPT ;  /* 0x000000060400728c */ /* 0x000fe4000bf06270 */
[----:B------:R-:W-:Y:S02]  /*1740*/  UIMAD.WIDE.U32 UR6, UR4, UR16, URZ ;  /* 0x00000010040672a5 */ /* 0x000fe4000f8e00ff */
[----:B------:R-:W-:Y:S02]  /*1750*/  UISETP.GE.OR UP0, UPT, UR5, UR8, UP0 ;  /* 0x000000080500728c */ /* 0x000fe40008706670 */
[----:B------:R-:W-:Y:S02]  /*1760*/  UIMAD.WIDE.U32 UR8, UR5, UR16, URZ ;  /* 0x00000010050872a5 */ /* 0x000fe4000f8e00ff */
[----:B------:R-:W-:Y:S02]  /*1770*/  USHF.R.U32.HI UR7, URZ, UR17, UR7 ;  /* 0x00000011ff077299 */ /* 0x000fe40008011607 */
[----:B------:R-:W-:-:S02]  /*1780*/  UIADD3 UR10, UPT, UPT, -UR4, URZ, URZ ;  /* 0x000000ff040a7290 */ /* 0x000fc4000fffe1ff */
[----:B------:R-:W-:Y:S02]  /*1790*/  USEL UR7, UR4, UR7, !UP2 ;  /* 0x0000000704077287 */ /* 0x000fe4000d000000 */
[----:B------:R-:W-:Y:S01]  /*17a0*/  UIADD3 UR25, UPT, UPT, -UR5, URZ, URZ ;  /* 0x000000ff05197290 */ /* 0x000fe2000fffe1ff */
[----:B------:R-:W-:Y:S01]  /*17b0*/  @!UP0 UMOV UR6, UR9 ;  /* 0x0000000900068c82 */ /* 0x000fe20008000000 */
[----:B------:R-:W-:Y:S02]  /*17c0*/  UIADD3 UR8, UPT, UPT, -UR7, URZ, URZ ;  /* 0x000000ff07087290 */ /* 0x000fe4000fffe1ff */
[----:B------:R-:W-:Y:S02]  /*17d0*/  @!UP0 USHF.R.U32.HI UR6, URZ, UR17, UR6 ;  /* 0x00000011ff068299 */ /* 0x000fe40008011606 */
[----:B------:R-:W-:Y:S02]  /*17e0*/  UIMAD UR8, UR18, UR8, UR4 ;  /* 0x00000008120872a4 */ /* 0x000fe4000f8e0204 */
[----:B------:R-:W-:-:S02]  /*17f0*/  @!UP0 USEL UR6, UR5, UR6, !UP2 ;  /* 0x0000000605068287 */ /* 0x000fc4000d000000 */
[----:B------:R-:W-:Y:S02]  /*1800*/  UIMAD UR32, UR22, UR10, UR32 ;  /* 0x0000000a162072a4 */ /* 0x000fe4000f8e0220 */
[----:B------:R-:W-:Y:S02]  /*1810*/  @!UP0 UIADD3 UR7, UPT, UPT, UR7, -UR6, URZ ;  /* 0x8000000607078290 */ /* 0x000fe4000fffe0ff */
[----:B------:R-:W-:Y:S02]  /*1820*/  @!UP0 UIMAD UR6, UR8, UR12, UR6 ;  /* 0x0000000c080682a4 */ /* 0x000fe4000f8e0206 */
[----:B------:R-:W-:Y:S02]  /*1830*/  @!UP0 UIMAD UR4, UR7, UR18, UR5 ;  /* 0x00000012070482a4 */ /* 0x000fe4000f8e0205 */
[----:B------:R-:W-:Y:S02]  /*1840*/  UIMAD UR25, UR26, UR25, UR19 ;  /* 0x000000191a1972a4 */ /* 0x000fe4000f8e0213 */
[----:B------:R-:W-:Y:S01]  /*1850*/  UIMAD UR32, UR4, UR22, UR32 ;  /* 0x00000016042072a4 */ /* 0x000fe2000f8e0220 */
[----:B------:R-:W-:-:S02]  /*1860*/  @!UP0 UMOV UR5, UR6 ;  /* 0x0000000600058c82 */ /* 0x000fc40008000000 */
[----:B------:R-:W-:-:S12]  /*1870*/  UIMAD UR25, UR5, UR26, UR25 ;  /* 0x0000001a051972a4 */ /* 0x000fd8000f8e0219 */
.L_x_19:
[----:B------:R-:W-:Y:S02]  /*1880*/  UISETP.NE.AND UP1, UPT, UR27, 0x1, UPT ;  /* 0x000000011b00788c */ /* 0x000fe4000bf25270 */
[----:B------:R-:W-:Y:S02]  /*1890*/  UISETP.NE.AND UP0, UPT, UR13, 0x2, UPT ;  /* 0x000000020d00788c */ /* 0x000fe4000bf05270 */
[----:B------:R-:W-:Y:S02]  /*18a0*/  ULOP3.LUT UR28, UR28, 0x800, URZ, 0xc0, !UPT ;  /* 0x000008001c1c7892 */ /* 0x000fe4000f8ec0ff */
[----:B------:R-:W-:-:S03]  /*18b0*/  USHF.L.U32 UR24, UR29, UR24, URZ ;  /* 0x000000181d187299 */ /* 0x000fc600080006ff */
[----:B------:R-:W-:Y:S09]  /*18c0*/  BRA.U UP1, `(.L_x_20) ;  /* 0x0000000101447547 */ /* 0x000ff2000b800000 */
[----:B------:R-:W1:Y:S01]  /*18d0*/  LDCU.128 UR8, c[0x0][0xb10] ;  /* 0x00016200ff0877ac */ /* 0x000e620008000c00 */
[----:B------:R-:W2:Y:S01]  /*18e0*/  LDCU UR12, c[0x0][0xb0c] ;  /* 0x00016180ff0c77ac */ /* 0x000ea20008000800 */
[----:B------:R-:W3:Y:S01]  /*18f0*/  LDCU UR14, c[0x0][0xb20] ;  /* 0x00016400ff0e77ac */ /* 0x000ee20008000800 */
[----:B-1----:R-:W-:Y:S02]  /*1900*/  UIMAD.WIDE.U32 UR6, UR25, UR8, URZ ;  /* 0x00000008190672a5 */ /* 0x002fe4000f8e00ff */
[----:B------:R-:W-:Y:S02]  /*1910*/  UIMAD.WIDE.U32 UR4, UR32, UR11, URZ ;  /* 0x0000000b200472a5 */ /* 0x000fe4000f8e00ff */
[----:B--2---:R-:W-:Y:S02]  /*1920*/  UISETP.NE.AND UP2, UPT, UR12, 0x1, UPT ;  /* 0x000000010c00788c */ /* 0x004fe4000bf45270 */
[----:B------:R-:W-:Y:S01]  /*1930*/  UISETP.NE.AND UP1, UPT, UR10, 0x1, UPT ;  /* 0x000000010a00788c */ /* 0x000fe2000bf25270 */
[----:B------:R-:W-:-:S02]  /*1940*/  UMOV UR6, UR7 ;  /* 0x0000000700067c82 */ /* 0x000fc40008000000 */
[----:B------:R-:W-:Y:S01]  /*1950*/  UMOV UR4, UR5 ;  /* 0x0000000500047c82 */ /* 0x000fe20008000000 */
[----:B------:R-:W-:Y:S02]  /*1960*/  USHF.R.U32.HI UR6, URZ, UR9, UR6 ;  /* 0x00000009ff067299 */ /* 0x000fe40008011606 */
[----:B---3--:R-:W-:Y:S02]  /*1970*/  USHF.R.U32.HI UR4, URZ, UR14, UR4 ;  /* 0x0000000eff047299 */ /* 0x008fe40008011604 */
[----:B------:R-:W-:Y:S02]  /*1980*/  USEL UR5, UR25, UR6, !UP2 ;  /* 0x0000000619057287 */ /* 0x000fe4000d000000 */
[----:B------:R-:W-:-:S04]  /*1990*/  USEL UR4, UR32, UR4, !UP1 ;  /* 0x0000000420047287 */ /* 0x000fc8000c800000 */
[----:B------:R-:W-:Y:S02]  /*19a0*/  UIADD3 UR6, UPT, UPT, -UR4, UR5, URZ ;  /* 0x0000000504067290 */ /* 0x000fe4000fffe1ff */
[----:B------:R-:W-:Y:S02]  /*19b0*/  UIADD3 UR4, UPT, UPT, UR4, -UR5, URZ ;  /* 0x8000000504047290 */ /* 0x000fe4000fffe0ff */
[----:B------:R-:W-:Y:S02]  /*19c0*/  UIMAD UR32, UR6, UR10, UR32 ;  /* 0x0000000a062072a4 */ /* 0x000fe4000f8e0220 */
[----:B------:R-:W-:-:S12]  /*19d0*/  UIMAD UR25, UR4, UR12, UR25 ;  /* 0x0000000c041972a4 */ /* 0x000fd8000f8e0219 */
.L_x_20:
[----:B------:R-:W-:Y:S05]  /*19e0*/  BRA.U !UP5, `(.L_x_21) ;  /* 0x000000010d0c7547 */ /* 0x000fea000b800000 */
[----:B------:R-:W-:Y:S01]  /*19f0*/  UCGABAR_WAIT ;  /* 0x0000000000007dc7 */ /* 0x000fe20008000000 */
[----:B------:R-:W-:Y:S01]  /*1a00*/  CCTL.IVALL ;  /* 0x00000000ff00798f */ /* 0x000fe20002000000 */
[----:B------:R-:W-:Y:S05]  /*1a10*/  BRA `(.L_x_22) ;  /* 0x0000000000047947 */ /* 0x000fea0003800000 */
.L_x_21:
[----:B------:R-:W-:Y:S06]  /*1a20*/  BAR.SYNC.DEFER_BLOCKING 0x0 ;  /* 0x0000000000007b1d */ /* 0x000fec0000010000 */
.L_x_22:
[----:B------:R-:W-:Y:S05]  /*1a30*/  BRA.U UP0, `(.L_x_23) ;  /* 0x0000001d00307547 */ /* 0x000fea000b800000 */
[----:B------:R-:W1:Y:S01]  /*1a40*/  LDCU UR6, c[0x0][0x38c] ;  /* 0x00007180ff0677ac */ /* 0x000e620008000800 */
[----:B------:R-:W2:Y:S01]  /*1a50*/  S2UR UR9, SR_CgaCtaId ;  /* 0x00000000000979c3 */ /* 0x000ea20000008800 */
[----:B------:R-:W-:Y:S01]  /*1a60*/  PLOP3.LUT P1, PT, PT, PT, UP3, 0x80, 0x8 ;  /* 0x000000000008781c */ /* 0x000fe20003f2f038 */
[----:B------:R-:W-:Y:S01]  /*1a70*/  IMAD.MOV.U32 R12, RZ, RZ, 0x1 ;  /* 0x00000001ff0c7424 */ /* 0x000fe200078e00ff */
[----:B------:R-:W-:Y:S01]  /*1a80*/  UMOV UR8, 0x400 ;  /* 0x0000040000087882 */ /* 0x000fe20000000000 */
[----:B------:R-:W-:Y:S01]  /*1a90*/  UISETP.NE.AND UP1, UPT, UR13, URZ, UPT ;  /* 0x000000ff0d00728c */ /* 0x000fe2000bf25270 */
[----:B------:R-:W-:Y:S01]  /*1aa0*/  ISETP.NE.AND P2, PT, R3, RZ, P3 ;  /* 0x000000ff0300720c */ /* 0x000fe20001f45270 */
[----:B------:R-:W-:Y:S01]  /*1ab0*/  USHF.L.U32 UR7, UR19, 0x7, URZ ;  /* 0x0000000713077899 */ /* 0x000fe200080006ff */
[----:B------:R-:W-:Y:S01]  /*1ac0*/  PLOP3.LUT P1, PT, P1, PT, PT, 0x8, 0x80 ;  /* 0x000000000080781c */ /* 0x000fe20000f2e170 */
[----:B------:R-:W-:Y:S01]  /*1ad0*/  USHF.L.U32 UR46, UR19, 0x5, URZ ;  /* 0x00000005132e7899 */ /* 0x000fe200080006ff */
[----:B------:R-:W-:Y:S01]  /*1ae0*/  CS2R R10, SRZ ;  /* 0x00000000000a7805 */ /* 0x000fe2000001ff00 */
[----:B------:R-:W-:Y:S01]  /*1af0*/  IMAD.MOV.U32 R9, RZ, RZ, RZ ;  /* 0x000000ffff097224 */ /* 0x000fe200078e00ff */
[----:B------:R-:W3:Y:S01]  /*1b00*/  LDCU UR39, c[0x0][0x370] ;  /* 0x00006e00ff2777ac */ /* 0x000ee20008000800 */
[----:B------:R-:W-:Y:S01]  /*1b10*/  IMAD.MOV.U32 R8, RZ, RZ, 0x1 ;  /* 0x00000001ff087424 */ /* 0x000fe200078e00ff */
[----:B------:R-:W4:Y:S01]  /*1b20*/  LDCU.64 UR26, c[0x0][0x348] ;  /* 0x00006900ff1a77ac */ /* 0x000f220008000a00 */
[----:B-1----:R-:W-:-:S02]  /*1b30*/  UIADD3 UR5, UPT, UPT, UR6, 0x1f, URZ ;  /* 0x0000001f06057890 */ /* 0x002fc4000fffe0ff */
[----:B------:R-:W-:Y:S02]  /*1b40*/  UIADD3 UR47, UPT, UPT, UR6, 0x3e, URZ ;  /* 0x0000003e062f7890 */ /* 0x000fe4000fffe0ff */
[----:B------:R-:W-:Y:S02]  /*1b50*/  USHF.R.S32.HI UR4, URZ, 0x1f, UR5 ;  /* 0x0000001fff047899 */ /* 0x000fe40008011405 */
[----:B--2---:R-:W-:Y:S02]  /*1b60*/  ULEA UR13, UR9, UR8, 0x18 ;  /* 0x00000008090d7291 */ /* 0x004fe4000f8ec0ff */
[----:B------:R-:W-:Y:S02]  /*1b70*/  ULEA.HI UR4, UR4, UR5, URZ, 0x5 ;  /* 0x0000000504047291 */ /* 0x000fe4000f8f28ff */
[----:B------:R-:W-:Y:S02]  /*1b80*/  ULOP3.LUT UR5, UR7, 0x80, URZ, 0xc0, !UPT ;  /* 0x0000008007057892 */ /* 0x000fe4000f8ec0ff */
[----:B------:R-:W-:-:S02]  /*1b90*/  USHF.R.S32.HI UR42, URZ, 0x5, UR4 ;  /* 0x00000005ff2a7899 */ /* 0x000fc40008011404 */
[----:B------:R-:W-:Y:S02]  /*1ba0*/  UIADD3 UR4, UPT, UPT, UR6, -0x1, URZ ;  /* 0xffffffff06047890 */ /* 0x000fe4000fffe0ff */
[----:B------:R-:W-:Y:S02]  /*1bb0*/  UISETP.LT.U32.AND UP0, UPT, UR42, 0x14, UPT ;  /* 0x000000142a00788c */ /* 0x000fe4000bf01070 */
[----:B------:R-:W-:Y:S02]  /*1bc0*/  UISETP.GE.U32.AND UP2, UPT, UR4, -0x3f, UPT ;  /* 0xffffffc10400788c */ /* 0x000fe4000bf46070 */
[----:B------:R-:W-:Y:S02]  /*1bd0*/  USEL UR41, UR42, 0x14, UP0 ;  /* 0x000000142a297887 */ /* 0x000fe40008000000 */
[----:B------:R-:W-:Y:S02]  /*1be0*/  ULEA UR30, UR28, UR13, 0x1 ;  /* 0x0000000d1c1e7291 */ /* 0x000fe4000f8e08ff */
[----:B------:R-:W-:Y:S01]  /*1bf0*/  UIADD3 UR4, UPT, UPT, UR41, -0x1, URZ ;  /* 0xffffffff29047890 */ /* 0x000fe2000fffe0ff */
[----:B------:R-:W1:Y:S04]  /*1c00*/  LDCU UR38, c[0x0][0x374] ;  /* 0x00006e80ff2677ac */ /* 0x000e680008000800 */
[----:B------:R-:W-:-:S02]  /*1c10*/  @UP2 UIADD3 UR4, UPT, UPT, UR41, URZ, URZ ;  /* 0x000000ff29042290 */ /* 0x000fc4000fffe0ff */
[----:B------:R-:W-:Y:S02]  /*1c20*/  ULOP3.LUT UR46, UR46, 0x20, URZ, 0xc0, !UPT ;  /* 0x000000202e2e7892 */ /* 0x000fe4000f8ec0ff */
[----:B------:R-:W-:Y:S02]  /*1c30*/  USEL UR21, UR37, 0x2, UP1 ;  /* 0x0000000225157887 */ /* 0x000fe40008800000 */
[----:B------:R-:W-:Y:S02]  /*1c40*/  ULEA.HI UR45, UR28, UR5, URZ, 0x1b ;  /* 0x000000051c2d7291 */ /* 0x000fe4000f8fd8ff */
[----:B------:R-:W-:Y:S02]  /*1c50*/  UIADD3 UR30, UPT, UPT, UR30, 0x6600, URZ ;  /* 0x000066001e1e7890 */ /* 0x000fe4000fffe0ff */
[----:B------:R-:W-:Y:S02]  /*1c60*/  UIADD3 UR44, UPT, UPT, UR42, -UR41, URZ ;  /* 0x800000292a2c7290 */ /* 0x000fe4000fffe0ff */
[----:B------:R-:W-:-:S02]  /*1c70*/  UIADD3 UR29, UPT, UPT, UR4, 0x1, URZ ;  /* 0x00000001041d7890 */ /* 0x000fc4000fffe0ff */
[----:B------:R-:W-:Y:S01]  /*1c80*/  UIADD3 UR43, UPT, UPT, -UR4, URZ, URZ ;  /* 0x000000ff042b7290 */ /* 0x000fe2000fffe1ff */
[----:B-1-34-:R-:W-:-:S11]  /*1c90*/  UMOV UR6, URZ ;  /* 0x000000ff00067c82 */ /* 0x01afd60008000000 */
.L_x_43:
[----:B-1----:R-:W1:Y:S02]  /*1ca0*/  S2UR UR4, SR_CgaCtaId ;  /* 0x00000000000479c3 */ /* 0x002e640000008800 */
[----:B-1----:R-:W-:-:S09]  /*1cb0*/  UISETP.NE.AND UP0, UPT, UR4, URZ, UPT ;  /* 0x000000ff0400728c */ /* 0x002fd2000bf05270 */
[----:B------:R-:W-:Y:S05]  /*1cc0*/  BRA.U UP0, `(.L_x_24) ;  /* 0x0000000100287547 */ /* 0x000fea000b800000 */
[----:B------:R-:W-:Y:S02]  /*1cd0*/  LEA R0, R9, UR13, 0x3 ;  /* 0x0000000d09007c11 */ /* 0x000fe4000f8e18ff */
[----:B------:R-:W-:-:S04]  /*1ce0*/  SHF.L.U32 R3, R8, 0x1f, RZ ;  /* 0x0000001f08037819 */ /* 0x000fc800000006ff */
[----:B------:R-:W1:Y:S02]  /*1cf0*/  SYNCS.PHASECHK.TRANS64.TRYWAIT P0, [R0+URZ+0x1f0], R3 ;  /* 0x0001f003000075a7 */ /* 0x000e6400080011ff */
[----:B-1----:R-:W-:Y:S05]  /*1d00*/  @!P0 BRA `(.L_x_25) ;  /* 0x0000007000208947 */ /* 0x002fea0003800000 */
.L_x_150:
[----:B------:R2:W-:Y:S01]  /*1d10*/  SYNCS.ARRIVE.TRANS64.A1T0 RZ, [R0+URZ+0x1e0], RZ ;  /* 0x0001e0ff00ff79a7 */ /* 0x0005e200081000ff */
[----:B------:R-:W-:-:S05]  /*1d20*/  VIADD R9, R9, 0x1 ;  /* 0x0000000109097836 */ /* 0x000fca0000000000 */
[----:B------:R-:W-:-:S04]  /*1d30*/  ISETP.NE.AND P0, PT, R9, 0x2, PT ;  /* 0x000000020900780c */ /* 0x000fc80003f05270 */
[----:B-1----:R-:W-:Y:S02]  /*1d40*/  SEL R3, RZ, 0x1, P0 ;  /* 0x00000001ff037807 */ /* 0x002fe40000000000 */
[----:B------:R-:W-:Y:S02]  /*1d50*/  SEL R9, R9, RZ, P0 ;  /* 0x000000ff09097207 */ /* 0x000fe40000000000 */
[----:B------:R-:W-:-:S07]  /*1d60*/  LOP3.LUT R8, R8, R3, RZ, 0x3c, !PT ;  /* 0x0000000308087212 */ /* 0x000fce00078e3cff */
.L_x_24:
[----:B------:R-:W-:Y:S01]  /*1d70*/  ULEA UR4, UR6, UR13, 0x3 ;  /* 0x0000000d06047291 */ /* 0x000fe2000f8e18ff */
[----:B--2---:R-:W-:Y:S01]  /*1d80*/  SHF.L.U32 R0, R12, 0x1f, RZ ;  /* 0x0000001f0c007819 */ /* 0x004fe200000006ff */
[----:B------:R-:W-:Y:S02]  /*1d90*/  UISETP.GE.U32.AND UP0, UPT, UR47, 0x3f, UPT ;  /* 0x0000003f2f00788c */ /* 0x000fe4000bf06070 */
[----:B------:R-:W-:Y:S01]  /*1da0*/  ULEA UR11, UR32, UR46, 0x6 ;  /* 0x0000002e200b7291 */ /* 0x000fe2000f8e30ff */
[----:B------:R-:W-:-:S04]  /*1db0*/  UMOV UR7, URZ ;  /* 0x000000ff00077c82 */ /* 0x000fc80008000000 */
[----:B------:R1:W2:Y:S01]  /*1dc0*/  SYNCS.PHASECHK.TRANS64.TRYWAIT P0, [UR4+0xa0], R0 ;  /* 0x0000a000ff0075a7 */ /* 0x0002a20008001104 */
[----:B------:R-:W-:-:S04]  /*1dd0*/  ULEA.HI UR4, UR25, UR25, URZ, 0x1 ;  /* 0x0000001919047291 */ /* 0x000fc8000f8f08ff */
[----:B------:R-:W-:-:S04]  /*1de0*/  USHF.L.U32 UR4, UR4, 0x7, URZ ;  /* 0x0000000704047899 */ /* 0x000fc800080006ff */
[----:B------:R-:W-:-:S04]  /*1df0*/  ULOP3.LUT UR35, UR4, 0xffffff00, URZ, 0xc0, !UPT ;  /* 0xffffff0004237892 */ /* 0x000fc8000f8ec0ff */
[----:B------:R-:W-:Y:S01]  /*1e00*/  UIADD3 UR35, UPT, UPT, UR45, UR35, URZ ;  /* 0x000000232d237290 */ /* 0x000fe2000fffe0ff */
[----:B------:R-:W-:Y:S11]  /*1e10*/  BRA.U !UP0, `(.L_x_26) ;  /* 0x0000000108c87547 */ /* 0x000ff6000b800000 */
[----:B------:R-:W-:Y:S01]  /*1e20*/  UMOV UR16, UR43 ;  /* 0x0000002b00107c82 */ /* 0x000fe20008000000 */
[----:B------:R-:W-:Y:S01]  /*1e30*/  UMOV UR4, UR6 ;  /* 0x0000000600047c82 */ /* 0x000fe20008000000 */
[----:B------:R-:W-:-:S05]  /*1e40*/  UMOV UR34, URZ ;  /* 0x000000ff00227c82 */ /* 0x000fca0008000000 */
.L_x_32:
[----:B------:R-:W-:Y:S01]  /*1e50*/  ULEA UR33, UR4, UR13, 0x3 ;  /* 0x0000000d04217291 */ /* 0x000fe2000f8e18ff */
[----:B------:R-:W-:Y:S01]  /*1e60*/  @P3 MOV R2, 0x5000 ;  /* 0x0000500000023802 */ /* 0x000fe20000000f00 */
[----:B--234-:R-:W-:Y:S10]  /*1e70*/  @P0 BRA `(.L_x_27) ;  /* 0x00000000000c0947 */ /* 0x01cff40003800000 */
[----:B------:R-:W-:-:S04]  /*1e80*/  SHF.L.U32 R3, R12, 0x1f, RZ ;  /* 0x0000001f0c037819 */ /* 0x000fc800000006ff */
[----:B------:R-:W2:Y:S02]  /*1e90*/  SYNCS.PHASECHK.TRANS64.TRYWAIT P0, [UR33+0xa0], R3 ;  /* 0x0000a003ff0075a7 */ /* 0x000ea40008001121 */
[----:B--2---:R-:W-:Y:S05]  /*1ea0*/  @!P0 BRA `(.L_x_28) ;  /* 0x0000006c00cc8947 */ /* 0x004fea0003800000 */
.L_x_27:
[----:B------:R2:W-:Y:S01]  /*1eb0*/  @P3 SYNCS.ARRIVE.TRANS64 RZ, [UR33], R2 ;  /* 0x00000002ffff39a7 */ /* 0x0005e20008000021 */
[----:B------:R-:W-:Y:S02]  /*1ec0*/  ULOP3.LUT UR5, UR21, 0x2, URZ, 0xfc, !UPT ;  /* 0x0000000215057892 */ /* 0x000fe4000f8efcff */
[----:B------:R-:W-:Y:S02]  /*1ed0*/  UIADD3 UR16, UPT, UPT, UR16, 0x1, URZ ;  /* 0x0000000110107890 */ /* 0x000fe4000fffe0ff */
[----:B------:R-:W-:Y:S02]  /*1ee0*/  UISETP.NE.AND UP0, UPT, UR5, 0x2, UPT ;  /* 0x000000020500788c */ /* 0x000fe4000bf05270 */
[----:B------:R-:W-:-:S07]  /*1ef0*/  UISETP.NE.AND UP2, UPT, UR16, 0x1, UPT ;  /* 0x000000011000788c */ /* 0x000fce000bf45270 */
[----:B------:R-:W-:Y:S05]  /*1f00*/  BRA.U UP0, `(.L_x_29) ;  /* 0x0000000100047547 */ /* 0x000fea000b800000 */
[----:B------:R-:W-:Y:S05]  /*1f10*/  BPT.TRAP 0x1 ;  /* 0x000000040000795c */ /* 0x000fea0000300000 */
.L_x_29:
[----:B------:R-:W-:Y:S04]  /*1f20*/  BSSY.RECONVERGENT B0, `(.L_x_30) ;  /* 0x0000003000007945 */ /* 0x000fe80003800200 */
[----:B------:R-:W-:Y:S05]  /*1f30*/  @!P2 BRA `(.L_x_31) ;  /* 0x000000000004a947 */ /* 0x000fea0003800000 */
[----:B------:R-:W-:Y:S05]  /*1f40*/  BPT.TRAP 0x1 ;  /* 0x000000040000795c */ /* 0x000fea0000300000 */
.L_x_31:
[----:B------:R-:W-:Y:S05]  /*1f50*/  BSYNC.RECONVERGENT B0 ;  /* 0x0000000000007941 */ /* 0x000fea0003800200 */
.L_x_30:
[----:B------:R-:W-:Y:S02]  /*1f60*/  UIADD3 UR5, UPT, UPT, UR4, 0x1, URZ ;  /* 0x0000000104057890 */ /* 0x000fe4000fffe0ff */
[----:B------:R-:W-:Y:S02]  /*1f70*/  ULEA UR32, UR4, UR28, 0xc ;  /* 0x0000001c04207291 */ /* 0x000fe4000f8e60ff */
[----:B------:R-:W-:Y:S02]  /*1f80*/  UISETP.NE.AND UP0, UPT, UR5, 0x14, UPT ;  /* 0x000000140500788c */ /* 0x000fe4000bf05270 */
[----:B------:R-:W-:Y:S02]  /*1f90*/  UIADD3 UR14, UP1, UPT, UR26, 0x80, URZ ;  /* 0x000000801a0e7890 */ /* 0x000fe4000ff3e0ff */
[----:B------:R-:W-:Y:S02]  /*1fa0*/  USEL UR7, URZ, 0x1, UP0 ;  /* 0x00000001ff077887 */ /* 0x000fe40008000000 */
[----:B------:R-:W-:-:S02]  /*1fb0*/  USEL UR6, UR5, URZ, UP0 ;  /* 0x000000ff05067287 */ /* 0x000fc40008000000 */
[----:B------:R-:W-:Y:S02]  /*1fc0*/  ULEA UR8, UR4, UR13, 0xb ;  /* 0x0000000d04087291 */ /* 0x000fe4000f8e58ff */
[----:B------:R-:W-:Y:S01]  /*1fd0*/  ULEA UR5, UR6, UR13, 0x3 ;  /* 0x0000000d06057291 */ /* 0x000fe2000f8e18ff */
[----:B------:R-:W-:Y:S01]  /*1fe0*/  LOP3.LUT R12, R12, UR7, RZ, 0x3c, !PT ;  /* 0x000000070c0c7c12 */ /* 0x000fe2000f8e3cff */
[----:B------:R-:W-:Y:S02]  /*1ff0*/  ULEA UR32, UR32, UR13, 0x1 ;  /* 0x0000000d20207291 */ /* 0x000fe4000f8e08ff */
[----:B------:R-:W-:Y:S01]  /*2000*/  UIADD3 UR4, UP0, UPT, UR26, 0x180, URZ ;  /* 0x000001801a047890 */ /* 0x000fe2000ff1e0ff */
[----:B-1----:R-:W-:Y:S01]  /*2010*/  SHF.L.U32 R0, R12, 0x1f, RZ ;  /* 0x0000001f0c007819 */ /* 0x002fe200000006ff */
[----:B------:R-:W-:Y:S02]  /*2020*/  ULOP3.LUT UR33, UR33, 0xfefffff8, URZ, 0xc0, !UPT ;  /* 0xfefffff821217892 */ /* 0x000fe4000f8ec0ff */
[----:B------:R-:W-:Y:S01]  /*2030*/  UIADD3.X UR15, UPT, UPT, URZ, UR27, URZ, UP1, !UPT ;  /* 0x0000001bff0f7290 */ /* 0x000fe20008ffe4ff */
[----:B------:R3:W4:Y:S01]  /*2040*/  SYNCS.PHASECHK.TRANS64.TRYWAIT P0, [UR5+0xa0], R0 ;  /* 0x0000a000ff0075a7 */ /* 0x0007220008001105 */
[----:B------:R-:W-:-:S02]  /*2050*/  UIADD3 UR32, UPT, UPT, UR32, 0x6600, URZ ;  /* 0x0000660020207890 */ /* 0x000fc4000fffe0ff */
[----:B------:R-:W-:Y:S02]  /*2060*/  UPRMT UR7, URZ, 0x5410, UR24 ;  /* 0x00005410ff077896 */ /* 0x000fe40008000018 */
[----:B------:R-:W-:Y:S02]  /*2070*/  UIADD3 UR8, UPT, UPT, UR8, 0x2e600, URZ ;  /* 0x0002e60008087890 */ /* 0x000fe4000fffe0ff */
[----:B------:R-:W-:Y:S01]  /*2080*/  UIADD3.X UR5, UPT, UPT, URZ, UR27, URZ, UP0, !UPT ;  /* 0x0000001bff057290 */ /* 0x000fe200087fe4ff */
[----:B------:R-:W-:Y:S01]  /*2090*/  UMOV UR18, 0x0 ;  /* 0x0000000000127882 */ /* 0x000fe20000000000 */
[----:B------:R-:W-:Y:S01]  /*20a0*/  UMOV UR19, 0x10000000 ;  /* 0x1000000000137882 */ /* 0x000fe20000000000 */
[----:B------:R-:W-:Y:S01]  /*20b0*/  UMOV UR10, UR34 ;  /* 0x00000022000a7c82 */ /* 0x000fe20008000000 */
[----:B------:R-:W-:Y:S01]  /*20c0*/  UMOV UR12, UR36 ;  /* 0x00000024000c7c82 */ /* 0x000fe20008000000 */
[----:B------:R-:W-:Y:S01]  /*20d0*/  UMOV UR9, UR33 ;  /* 0x0000002100097c82 */ /* 0x000fe20008000000 */
[----:B------:R1:W-:Y:S03]  /*20e0*/  UTMALDG.3D.MULTICAST.2CTA [UR32], [UR14], UR7, desc[UR18] ;  /* 0x000012200e0073b4 */ /* 0x0003e60008211807 */
[----:B------:R2:W-:Y:S01]  /*20f0*/  UTMALDG.3D.2CTA [UR8], [UR4], desc[UR18] ;  /* 0x00001208040075b4 */ /* 0x0005e20008211000 */
[----:B-1----:R-:W-:Y:S01]  /*2100*/  UIADD3 UR34, UPT, UPT, UR34, 0x20, URZ ;  /* 0x0000002022227890 */ /* 0x002fe2000fffe0ff */
[----:B------:R-:W-:Y:S01]  /*2110*/  UMOV UR7, UR29 ;  /* 0x0000001d00077c82 */ /* 0x000fe20008000000 */
[----:B--2---:R-:W-:Y:S01]  /*2120*/  UMOV UR4, UR6 ;  /* 0x0000000600047c82 */ /* 0x004fe20008000000 */
[----:B------:R-:W-:Y:S09]  /*2130*/  BRA.U UP2, `(.L_x_32) ;  /* 0xfffffffd02447547 */ /* 0x000ff2000b83ffff */
.L_x_26:
[----:B------:R-:W-:Y:S01]  /*2140*/  ULEA UR4, UR6, UR13, 0x3 ;  /* 0x0000000d06047291 */ /* 0x000fe2000f8e18ff */
[----:B-1-3--:R-:W-:Y:S01]  /*2150*/  SHF.L.U32 R0, R12, 0x1f, RZ ;  /* 0x0000001f0c007819 */ /* 0x00afe200000006ff */
[----:B------:R-:W-:Y:S01]  /*2160*/  @!P1 SYNCS.ARRIVE.TRANS64.A1T0 RZ, [UR13+0x178], RZ ;  /* 0x000178ffffff99a7 */ /* 0x000fe2000810000d */
[----:B------:R-:W-:-:S06]  /*2170*/  UISETP.GT.AND UP0, UPT, UR42, UR41, UPT ;  /* 0x000000292a00728c */ /* 0x000fcc000bf04270 */
[----:B--2-4-:R1:W2:Y:S03]  /*2180*/  SYNCS.PHASECHK.TRANS64.TRYWAIT P0, [UR4+0xa0], R0 ;  /* 0x0000a000ff0075a7 */ /* 0x0142a60008001104 */
[----:B------:R-:W-:Y:S05]  /*2190*/  BRA.U !UP0, `(.L_x_33) ;  /* 0x0000000108c07547 */ /* 0x000fea000b800000 */
[----:B------:R-:W-:Y:S01]  /*21a0*/  UIADD3 UR25, UPT, UPT, UR44, UR7, URZ ;  /* 0x000000072c197290 */ /* 0x000fe2000fffe0ff */
[----:B------:R-:W-:-:S11]  /*21b0*/  UMOV UR4, UR6 ;  /* 0x0000000600047c82 */ /* 0x000fd60008000000 */
.L_x_39:
[----:B------:R-:W-:Y:S01]  /*21c0*/  ULEA UR17, UR4, UR13, 0x3 ;  /* 0x0000000d04117291 */ /* 0x000fe2000f8e18ff */
[----:B--2---:R-:W-:Y:S01]  /*21d0*/  @P3 MOV R2, 0x5000 ;  /* 0x0000500000023802 */ /* 0x004fe20000000f00 */
[----:B--2-4-:R-:W-:Y:S10]  /*21e0*/  @P0 BRA `(.L_x_34) ;  /* 0x00000000000c0947 */ /* 0x014ff40003800000 */
[----:B------:R-:W-:-:S04]  /*21f0*/  SHF.L.U32 R3, R12, 0x1f, RZ ;  /* 0x0000001f0c037819 */ /* 0x000fc800000006ff */
[----:B------:R-:W2:Y:S02]  /*2200*/  SYNCS.PHASECHK.TRANS64.TRYWAIT P0, [UR17+0xa0], R3 ;  /* 0x0000a003ff0075a7 */ /* 0x000ea40008001111 */
[----:B--2---:R-:W-:Y:S05]  /*2210*/  @!P0 BRA `(.L_x_35) ;  /* 0x0000006c00088947 */ /* 0x004fea0003800000 */
.L_x_34:
[----:B------:R2:W-:Y:S01]  /*2220*/  @P3 SYNCS.ARRIVE.TRANS64 RZ, [UR17], R2 ;  /* 0x00000002ffff39a7 */ /* 0x0005e20008000011 */
[----:B------:R-:W-:-:S04]  /*2230*/  ULOP3.LUT UR5, UR21, 0x2, URZ, 0xfc, !UPT ;  /* 0x0000000215057892 */ /* 0x000fc8000f8efcff */
[----:B------:R-:W-:-:S09]  /*2240*/  UISETP.NE.AND UP0, UPT, UR5, 0x2, UPT ;  /* 0x000000020500788c */ /* 0x000fd2000bf05270 */
[----:B------:R-:W-:Y:S05]  /*2250*/  BRA.U UP0, `(.L_x_36) ;  /* 0x0000000100047547 */ /* 0x000fea000b800000 */
[----:B------:R-:W-:Y:S05]  /*2260*/  BPT.TRAP 0x1 ;  /* 0x000000040000795c */ /* 0x000fea0000300000 */
.L_x_36:
[----:B------:R-:W-:Y:S04]  /*2270*/  BSSY.RECONVERGENT B0, `(.L_x_37) ;  /* 0x0000003000007945 */ /* 0x000fe80003800200 */
[----:B------:R-:W-:Y:S05]  /*2280*/  @!P2 BRA `(.L_x_38) ;  /* 0x000000000004a947 */ /* 0x000fea0003800000 */
[----:B------:R-:W-:Y:S05]  /*2290*/  BPT.TRAP 0x1 ;  /* 0x000000040000795c */ /* 0x000fea0000300000 */
.L_x_38:
[----:B------:R-:W-:Y:S05]  /*22a0*/  BSYNC.RECONVERGENT B0 ;  /* 0x0000000000007941 */ /* 0x000fea0003800200 */
.L_x_37:
[----:B------:R-:W-:Y:S02]  /*22b0*/  UIADD3 UR5, UPT, UPT, UR4, 0x1, URZ ;  /* 0x0000000104057890 */ /* 0x000fe4000fffe0ff */
[----:B------:R-:W-:Y:S02]  /*22c0*/  UIADD3 UR14, UP1, UPT, UR26, 0x80, URZ ;  /* 0x000000801a0e7890 */ /* 0x000fe4000ff3e0ff */
[----:B------:R-:W-:Y:S02]  /*22d0*/  UISETP.NE.AND UP0, UPT, UR5, 0x14, UPT ;  /* 0x000000140500788c */ /* 0x000fe4000bf05270 */
[----:B------:R-:W-:Y:S02]  /*22e0*/  ULEA UR16, UR4, UR30, 0xd ;  /* 0x0000001e04107291 */ /* 0x000fe4000f8e68ff */
[----:B------:R-:W-:Y:S02]  /*22f0*/  USEL UR8, URZ, 0x1, UP0 ;  /* 0x00000001ff087887 */ /* 0x000fe40008000000 */
[----:B------:R-:W-:-:S02]  /*2300*/  USEL UR6, UR5, URZ, UP0 ;  /* 0x000000ff05067287 */ /* 0x000fc40008000000 */
[----:B------:R-:W-:Y:S02]  /*2310*/  UIADD3 UR22, UP0, UPT, UR26, 0x180, URZ ;  /* 0x000001801a167890 */ /* 0x000fe4000ff1e0ff */
[----:B------:R-:W-:Y:S01]  /*2320*/  LOP3.LUT R12, R12, UR8, RZ, 0x3c, !PT ;  /* 0x000000080c0c7c12 */ /* 0x000fe2000f8e3cff */
[----:B------:R-:W-:Y:S02]  /*2330*/  ULEA UR8, UR4, UR13, 0xb ;  /* 0x0000000d04087291 */ /* 0x000fe4000f8e58ff */
[----:B------:R-:W-:Y:S01]  /*2340*/  ULEA UR5, UR6, UR13, 0x3 ;  /* 0x0000000d06057291 */ /* 0x000fe2000f8e18ff */
[----:B-1----:R-:W-:Y:S01]  /*2350*/  SHF.L.U32 R0, R12, 0x1f, RZ ;  /* 0x0000001f0c007819 */ /* 0x002fe200000006ff */
[----:B------:R-:W-:Y:S02]  /*2360*/  USHF.L.U32 UR18, UR7, 0x5, URZ ;  /* 0x0000000507127899 */ /* 0x000fe400080006ff */
[----:B------:R-:W-:Y:S02]  /*2370*/  ULOP3.LUT UR17, UR17, 0xfefffff8, URZ, 0xc0, !UPT ;  /* 0xfefffff811117892 */ /* 0x000fe4000f8ec0ff */
[----:B------:R-:W-:-:S02]  /*2380*/  UIADD3.X UR15, UPT, UPT, URZ, UR27, URZ, UP1, !UPT ;  /* 0x0000001bff0f7290 */ /* 0x000fc40008ffe4ff */
[----:B------:R-:W-:Y:S01]  /*2390*/  UPRMT UR4, URZ, 0x5410, UR24 ;  /* 0x00005410ff047896 */ /* 0x000fe20008000018 */
[----:B------:R3:W4:Y:S01]  /*23a0*/  SYNCS.PHASECHK.TRANS64.TRYWAIT P0, [UR5+0xa0], R0 ;  /* 0x0000a000ff0075a7 */ /* 0x0007220008001105 */
[----:B------:R-:W-:Y:S02]  /*23b0*/  UIADD3 UR8, UPT, UPT, UR8, 0x2e600, URZ ;  /* 0x0002e60008087890 */ /* 0x000fe4000fffe0ff */
[----:B------:R-:W-:Y:S01]  /*23c0*/  UIADD3.X UR23, UPT, UPT, URZ, UR27, URZ, UP0, !UPT ;  /* 0x0000001bff177290 */ /* 0x000fe200087fe4ff */
[----:B------:R-:W-:Y:S01]  /*23d0*/  UMOV UR32, 0x0 ;  /* 0x0000000000207882 */ /* 0x000fe20000000000 */
[----:B------:R-:W-:Y:S01]  /*23e0*/  UMOV UR33, 0x10000000 ;  /* 0x1000000000217882 */ /* 0x000fe20000000000 */
[----:B------:R-:W-:Y:S01]  /*23f0*/  UMOV UR19, UR35 ;  /* 0x0000002300137c82 */ /* 0x000fe20008000000 */
[----:B------:R-:W-:Y:S01]  /*2400*/  UMOV UR20, UR36 ;  /* 0x0000002400147c82 */ /* 0x000fe20008000000 */
[----:B------:R-:W-:Y:S01]  /*2410*/  UMOV UR12, UR36 ;  /* 0x00000024000c7c82 */ /* 0x000fe20008000000 */
[----:B------:R-:W-:Y:S01]  /*2420*/  UMOV UR9, UR17 ;  /* 0x0000001100097c82 */ /* 0x000fe20008000000 */
[----:B------:R-:W-:Y:S01]  /*2430*/  UMOV UR10, UR18 ;  /* 0x00000012000a7c82 */ /* 0x000fe20008000000 */
[----:B------:R1:W-:Y:S01]  /*2440*/  UTMALDG.3D.MULTICAST.2CTA [UR16], [UR14], UR4, desc[UR32] ;  /* 0x000020100e0073b4 */ /* 0x0003e20008211804 */
[----:B------:R-:W-:-:S04]  /*2450*/  UIADD3 UR7, UPT, UPT, UR7, 0x1, URZ ;  /* 0x0000000107077890 */ /* 0x000fc8000fffe0ff */
[----:B------:R-:W-:Y:S01]  /*2460*/  UISETP.NE.AND UP0, UPT, UR7, UR25, UPT ;  /* 0x000000190700728c */ /* 0x000fe2000bf05270 */
[----:B------:R3:W-:Y:S01]  /*2470*/  UTMALDG.3D.2CTA [UR8], [UR22], desc[UR32] ;  /* 0x00002008160075b4 */ /* 0x0007e20008211000 */
[----:B-1----:R-:W-:-:S07]  /*2480*/  UMOV UR4, UR6 ;  /* 0x0000000600047c82 */ /* 0x002fce0008000000 */
[----:B---3--:R-:W-:Y:S05]  /*2490*/  BRA.U UP0, `(.L_x_39) ;  /* 0xfffffffd00487547 */ /* 0x008fea000b83ffff */
.L_x_33:
[C---:B------:R-:W-:Y:S01]  /*24a0*/  LEA R3, R11.reuse, UR13, 0x3 ;  /* 0x0000000d0b037c11 */ /* 0x040fe2000f8e18ff */
[----:B------:R-:W-:Y:S01]  /*24b0*/  NOP ;  /* 0x0000000000007918 */ /* 0x000fe20000000000 */
[----:B-1----:R-:W-:Y:S02]  /*24c0*/  SHF.L.U32 R0, R10, 0x1f, RZ ;  /* 0x0000001f0a007819 */ /* 0x002fe400000006ff */
[----:B------:R-:W-:Y:S02]  /*24d0*/  LEA R5, R11, UR13, 0x4 ;  /* 0x0000000d0b057c11 */ /* 0x000fe4000f8e20ff */
[----:B--2-4-:R-:W1:Y:S02]  /*24e0*/  SYNCS.PHASECHK.TRANS64.TRYWAIT P0, [R3+URZ+0x180], R0 ;  /* 0x00018000030075a7 */ /* 0x014e6400080011ff */
[----:B-1----:R-:W-:Y:S05]  /*24f0*/  @!P0 BRA `(.L_x_40) ;  /* 0x0000006800688947 */ /* 0x002fea0003800000 */
.L_x_153:
[----:B------:R-:W2:Y:S01]  /*2500*/  LDS.128 R4, [R5+0x210] ;  /* 0x0002100005047984 */ /* 0x000ea20000000c00 */
[----:B------:R-:W-:Y:S01]  /*2510*/  UISETP.GE.AND UP0, UPT, UR40, 0x1, UPT ;  /* 0x000000012800788c */ /* 0x000fe2000bf06270 */
[----:B------:R-:W-:Y:S01]  /*2520*/  @!PT LDS RZ, [RZ] ;  /* 0x00000000fffff984 */ /* 0x000fe20000000800 */
[----:B------:R-:W-:Y:S01]  /*2530*/  @!PT LDS RZ, [RZ] ;  /* 0x00000000fffff984 */ /* 0x000fe20000000800 */
[----:B------:R-:W-:Y:S01]  /*2540*/  @!PT LDS RZ, [RZ] ;  /* 0x00000000fffff984 */ /* 0x000fe20000000800 */
[----:B------:R-:W-:Y:S01]  /*2550*/  @!PT LDS RZ, [RZ] ;  /* 0x00000000fffff984 */ /* 0x000fe20000000800 */
[----:B------:R3:W-:Y:S06]  /*2560*/  MEMBAR.ALL.CTA ;  /* 0x0000000000007992 */ /* 0x0007ec0000008000 */
[----:B---3--:R-:W3:Y:S01]  /*2570*/  FENCE.VIEW.ASYNC.S ;  /* 0x00000000000073c6 */ /* 0x008ee20000000000 */
[----:B--2---:R-:W-:-:S13]  /*2580*/  LOP3.LUT P0, RZ, R6, 0x1, RZ, 0xc0, !PT ;  /* 0x0000000106ff7812 */ /* 0x004fda000780c0ff */
[----:B---3--:R-:W-:Y:S01]  /*2590*/  VOTEU.ANY UP1, P0 ;  /* 0x0000000000ff7886 */ /* 0x008fe20000020100 */
[----:B------:R-:W-:-:S13]  /*25a0*/  PLOP3.LUT P0, PT, PT, PT, UP1, 0x80, 0x8 ;  /* 0x000000000008781c */ /* 0x000fda0003f0f018 */
[----:B-1----:R-:W-:Y:S02]  /*25b0*/  @P0 LOP3.LUT R0, R5, 0xffff, RZ, 0xc0, !PT ;  /* 0x0000ffff05000812 */ /* 0x002fe400078ec0ff */
[----:B------:R-:W-:Y:S02]  /*25c0*/  @P0 MOV R2, R4 ;  /* 0x0000000400020202 */ /* 0x000fe40000000f00 */
[----:B------:R-:W-:Y:S01]  /*25d0*/  @P0 R2UR UR5, R0 ;  /* 0x00000000000502ca */ /* 0x000fe200000e0000 */
[----:B------:R-:W-:Y:S01]  /*25e0*/  VIADD R0, R3, 0x190 ;  /* 0x0000019003007836 */ /* 0x000fe20000000000 */
[----:B------:R-:W-:Y:S02]  /*25f0*/  @P0 SHF.R.U32.HI R4, RZ, 0x10, R5 ;  /* 0x00000010ff040819 */ /* 0x000fe40000011605 */
[----:B------:R-:W-:Y:S02]  /*2600*/  @P0 R2UR UR7, R2 ;  /* 0x00000000020702ca */ /* 0x000fe400000e0000 */
[----:B------:R-:W-:-:S02]  /*2610*/  PRMT R0, RZ, 0x654, R0 ;  /* 0x00000654ff007816 */ /* 0x000fc40000000000 */
[----:B------:R-:W-:Y:S02]  /*2620*/  @P0 R2UR UR4, R4 ;  /* 0x00000000040402ca */ /* 0x000fe400000e0000 */
[----:B------:R1:W-:Y:S03]  /*2630*/  SYNCS.ARRIVE.TRANS64.RED.A1T0 RZ, [R0+URZ], RZ ;  /* 0x000000ff00ff79a7 */ /* 0x0003e600081004ff */
[----:B------:R-:W-:-:S04]  /*2640*/  @UP1 UMOV UR31, UR5 ;  /* 0x00000005001f1c82 */ /* 0x000fc80008000000 */
[----:B------:R-:W-:-:S04]  /*2650*/  @UP1 UMOV UR37, UR7 ;  /* 0x0000000700251c82 */ /* 0x000fc80008000000 */
[----:B------:R-:W-:Y:S01]  /*2660*/  @UP1 UMOV UR36, UR4 ;  /* 0x0000000400241c82 */ /* 0x000fe20008000000 */
[----:B------:R-:W-:Y:S05]  /*2670*/  BRA.U !UP0, `(.L_x_41) ;  /* 0x0000000108d47547 */ /* 0x000fea000b800000 */
[----:B------:R-:W2:Y:S01]  /*2680*/  LDCU.128 UR16, c[0x0][0xb10] ;  /* 0x00016200ff1077ac */ /* 0x000ea20008000c00 */
[----:B------:R-:W3:Y:S01]  /*2690*/  LDCU UR12, c[0x0][0xb20] ;  /* 0x00016400ff0c77ac */ /* 0x000ee20008000800 */
[----:B------:R-:W4:Y:S01]  /*26a0*/  LDCU UR20, c[0x0][0xb0c] ;  /* 0x00016180ff1477ac */ /* 0x000f220008000800 */
[----:B------:R-:W1:Y:S01]  /*26b0*/  LDCU.64 UR8, c[0x0][0xb28] ;  /* 0x00016500ff0877ac */ /* 0x000e620008000a00 */
[----:B------:R-:W-:Y:S02]  /*26c0*/  UISETP.NE.AND UP3, UPT, UR40, 0x1, UPT ;  /* 0x000000012800788c */ /* 0x000fe4000bf65270 */
[----:B--2---:R-:W-:Y:S02]  /*26d0*/  UIMAD.WIDE.U32 UR10, UR38, UR19, URZ ;  /* 0x00000013260a72a5 */ /* 0x004fe4000f8e00ff */
[----:B------:R-:W-:Y:S02]  /*26e0*/  UIMAD.WIDE.U32 UR4, UR39, UR16, URZ ;  /* 0x00000010270472a5 */ /* 0x000fe4000f8e00ff */
[----:B------:R-:W-:-:S02]  /*26f0*/  UISETP.NE.AND UP0, UPT, UR18, 0x1, UPT ;  /* 0x000000011200788c */ /* 0x000fc4000bf05270 */
[----:B------:R-:W-:Y:S01]  /*2700*/  UIMAD.WIDE.U32 UR22, UR31, UR19, URZ ;  /* 0x000000131f1672a5 */ /* 0x000fe2000f8e00ff */
[----:B------:R-:W-:Y:S02]  /*2710*/  UMOV UR10, UR11 ;  /* 0x0000000b000a7c82 */ /* 0x000fe40008000000 */
[----:B------:R-:W-:Y:S01]  /*2720*/  UMOV UR4, UR5 ;  /* 0x0000000500047c82 */ /* 0x000fe20008000000 */
[----:B---3--:R-:W-:Y:S02]  /*2730*/  USHF.R.U32.HI UR10, URZ, UR12, UR10 ;  /* 0x0000000cff0a7299 */ /* 0x008fe4000801160a */
[----:B----4-:R-:W-:Y:S02]  /*2740*/  UISETP.NE.AND UP2, UPT, UR20, 0x1, UPT ;  /* 0x000000011400788c */ /* 0x010fe4000bf45270 */
[----:B------:R-:W-:Y:S02]  /*2750*/  USHF.R.U32.HI UR4, URZ, UR17, UR4 ;  /* 0x00000011ff047299 */ /* 0x000fe40008011604 */
[----:B------:R-:W-:-:S02]  /*2760*/  USEL UR5, UR38, UR10, !UP0 ;  /* 0x0000000a26057287 */ /* 0x000fc4000c000000 */
[----:B------:R-:W-:Y:S02]  /*2770*/  USEL UR7, UR39, UR4, !UP2 ;  /* 0x0000000427077287 */ /* 0x000fe4000d000000 */
[----:B-1----:R-:W-:Y:S01]  /*2780*/  UIMAD.WIDE.U32 UR10, UR5, UR8, URZ ;  /* 0x00000008050a72a5 */ /* 0x002fe2000f8e00ff */
[----:B------:R-:W-:Y:S01]  /*2790*/  UMOV UR4, UR23 ;  /* 0x0000001700047c82 */ /* 0x000fe20008000000 */
[----:B------:R-:W-:Y:S02]  /*27a0*/  UIMAD.WIDE.U32 UR14, UR37, UR16, URZ ;  /* 0x00000010250e72a5 */ /* 0x000fe4000f8e00ff */
[----:B------:R-:W-:-:S03]  /*27b0*/  UIMAD.WIDE.U32 UR22, UR7, UR8, URZ ;  /* 0x00000008071672a5 */ /* 0x000fc6000f8e00ff */
[----:B------:R-:W-:Y:S01]  /*27c0*/  UMOV UR10, UR11 ;  /* 0x0000000b000a7c82 */ /* 0x000fe20008000000 */
[----:B------:R-:W-:Y:S02]  /*27d0*/  USHF.R.U32.HI UR4, URZ, UR12, UR4 ;  /* 0x0000000cff047299 */ /* 0x000fe40008011604 */
[----:B------:R-:W-:Y:S01]  /*27e0*/  @UP3 USHF.R.U32.HI UR5, URZ, UR9, UR10 ;  /* 0x00000009ff053299 */ /* 0x000fe2000801160a */
[----:B------:R-:W-:Y:S01]  /*27f0*/  UMOV UR14, UR15 ;  /* 0x0000000f000e7c82 */ /* 0x000fe20008000000 */
[----:B------:R-:W-:Y:S01]  /*2800*/  UMOV UR22, UR23 ;  /* 0x0000001700167c82 */ /* 0x000fe20008000000 */
[----:B------:R-:W-:Y:S02]  /*2810*/  USHF.R.U32.HI UR17, URZ, UR17, UR14 ;  /* 0x00000011ff117299 */ /* 0x000fe4000801160e */
[----:B------:R-:W-:Y:S02]  /*2820*/  USEL UR4, UR31, UR4, !UP0 ;  /* 0x000000041f047287 */ /* 0x000fe4000c000000 */
[----:B------:R-:W-:-:S02]  /*2830*/  @UP3 USHF.R.U32.HI UR7, URZ, UR9, UR22 ;  /* 0x00000009ff073299 */ /* 0x000fc40008011616 */
[----:B------:R-:W-:Y:S02]  /*2840*/  UIMAD UR10, UR40, UR5, URZ ;  /* 0x00000005280a72a4 */ /* 0x000fe4000f8e02ff */
[----:B------:R-:W-:Y:S02]  /*2850*/  USEL UR5, UR37, UR17, !UP2 ;  /* 0x0000001125057287 */ /* 0x000fe4000d000000 */
[----:B------:R-:W-:Y:S02]  /*2860*/  UIMAD UR12, UR40, UR7, URZ ;  /* 0x00000007280c72a4 */ /* 0x000fe4000f8e02ff */
[----:B------:R-:W-:Y:S02]  /*2870*/  UISETP.GE.AND UP0, UPT, UR4, UR10, UPT ;  /* 0x0000000a0400728c */ /* 0x000fe4000bf06270 */
[----:B------:R-:W-:Y:S02]  /*2880*/  UIMAD.WIDE.U32 UR10, UR4, UR8, URZ ;  /* 0x00000008040a72a5 */ /* 0x000fe4000f8e00ff */
[----:B------:R-:W-:-:S02]  /*2890*/  UISETP.GE.OR UP0, UPT, UR5, UR12, UP0 ;  /* 0x0000000c0500728c */ /* 0x000fc40008706670 */
[----:B------:R-:W-:Y:S02]  /*28a0*/  UIMAD.WIDE.U32 UR14, UR5, UR8, URZ ;  /* 0x00000008050e72a5 */ /* 0x000fe4000f8e00ff */
[----:B------:R-:W-:Y:S01]  /*28b0*/  UIADD3 UR12, UPT, UPT, -UR5, URZ, URZ ;  /* 0x000000ff050c7290 */ /* 0x000fe2000fffe1ff */
[----:B------:R-:W-:Y:S01]  /*28c0*/  UMOV UR10, UR11 ;  /* 0x0000000b000a7c82 */ /* 0x000fe20008000000 */
[----:B------:R-:W-:Y:S02]  /*28d0*/  UIADD3 UR11, UPT, UPT, -UR4, URZ, URZ ;  /* 0x000000ff040b7290 */ /* 0x000fe4000fffe1ff */
[----:B------:R-:W-:-:S03]  /*28e0*/  USHF.R.U32.HI UR10, URZ, UR9, UR10 ;  /* 0x00000009ff0a7299 */ /* 0x000fc6000801160a */
[----:B------:R-:W-:Y:S01]  /*28f0*/  @!UP0 UMOV UR8, UR15 ;  /* 0x0000000f00088c82 */ /* 0x000fe20008000000 */
[----:B------:R-:W-:Y:S02]  /*2900*/  UIMAD UR11, UR18, UR11, UR31 ;  /* 0x0000000b120b72a4 */ /* 0x000fe4000f8e021f */
[----:B------:R-:W-:Y:S02]  /*2910*/  USEL UR10, UR4, UR10, !UP3 ;  /* 0x0000000a040a7287 */ /* 0x000fe4000d800000 */
[----:B------:R-:W-:Y:S02]  /*2920*/  @!UP0 USHF.R.U32.HI UR8, URZ, UR9, UR8 ;  /* 0x00000009ff088299 */ /* 0x000fe40008011608 */
[----:B------:R-:W-:Y:S02]  /*2930*/  UIADD3 UR9, UPT, UPT, -UR10, URZ, URZ ;  /* 0x000000ff0a097290 */ /* 0x000fe4000fffe1ff */
[----:B------:R-:W-:Y:S02]  /*2940*/  @!UP0 USEL UR8, UR5, UR8, !UP3 ;  /* 0x0000000805088287 */ /* 0x000fe4000d800000 */
[----:B------:R-:W-:-:S02]  /*2950*/  UIMAD UR9, UR40, UR9, UR4 ;  /* 0x00000009280972a4 */ /* 0x000fc4000f8e0204 */
[----:B------:R-:W-:Y:S02]  /*2960*/  @!UP0 UIADD3 UR10, UPT, UPT, UR10, -UR8, URZ ;  /* 0x800000080a0a8290 */ /* 0x000fe4000fffe0ff */
[----:B------:R-:W-:Y:S02]  /*2970*/  @!UP0 UIMAD UR8, UR9, UR7, UR8 ;  /* 0x00000007090882a4 */ /* 0x000fe4000f8e0208 */
[----:B------:R-:W-:Y:S02]  /*2980*/  @!UP0 UIMAD UR4, UR40, UR10, UR5 ;  /* 0x0000000a280482a4 */ /* 0x000fe4000f8e0205 */
[----:B------:R-:W-:Y:S02]  /*2990*/  UIMAD UR7, UR20, UR12, UR37 ;  /* 0x0000000c140772a4 */ /* 0x000fe4000f8e0225 */
[----:B------:R-:W-:Y:S01]  /*29a0*/  UIMAD UR31, UR4, UR18, UR11 ;  /* 0x00000012041f72a4 */ /* 0x000fe2000f8e020b */
[----:B------:R-:W-:Y:S02]  /*29b0*/  @!UP0 UMOV UR5, UR8 ;  /* 0x0000000800058c82 */ /* 0x000fe40008000000 */
[----:B------:R-:W-:-:S12]  /*29c0*/  UIMAD UR37, UR5, UR20, UR7 ;  /* 0x00000014052572a4 */ /* 0x000fd8000f8e0207 */
.L_x_41:
[----:B------:R-:W2:Y:S02]  /*29d0*/  LDCU UR4, c[0x0][0xb30] ;  /* 0x00016600ff0477ac */ /* 0x000ea40008000800 */
[----:B--2---:R-:W-:-:S09]  /*29e0*/  UISETP.NE.AND UP0, UPT, UR4, 0x1, UPT ;  /* 0x000000010400788c */ /* 0x004fd2000bf05270 */
[----:B------:R-:W-:Y:S05]  /*29f0*/  BRA.U UP0, `(.L_x_42) ;  /* 0x0000000100447547 */ /* 0x000fea000b800000 */
[----:B------:R-:W2:Y:S01]  /*2a00*/  LDCU.128 UR16, c[0x0][0xb10] ;  /* 0x00016200ff1077ac */ /* 0x000ea20008000c00 */
[----:B------:R-:W3:Y:S01]  /*2a10*/  LDCU UR10, c[0x0][0xb0c] ;  /* 0x00016180ff0a77ac */ /* 0x000ee20008000800 */
[----:B------:R-:W4:Y:S01]  /*2a20*/  LDCU UR7, c[0x0][0xb20] ;  /* 0x00016400ff0777ac */ /* 0x000f220008000800 */
[----:B--2---:R-:W-:Y:S02]  /*2a30*/  UIMAD.WIDE.U32 UR8, UR37, UR16, URZ ;  /* 0x00000010250872a5 */ /* 0x004fe4000f8e00ff */
[----:B------:R-:W-:Y:S02]  /*2a40*/  UIMAD.WIDE.U32 UR4, UR31, UR19, URZ ;  /* 0x000000131f0472a5 */ /* 0x000fe4000f8e00ff */
[----:B---3--:R-:W-:Y:S02]  /*2a50*/  UISETP.NE.AND UP2, UPT, UR10, 0x1, UPT ;  /* 0x000000010a00788c */ /* 0x008fe4000bf45270 */
[----:B------:R-:W-:Y:S01]  /*2a60*/  UISETP.NE.AND UP0, UPT, UR18, 0x1, UPT ;  /* 0x000000011200788c */ /* 0x000fe2000bf05270 */
[----:B------:R-:W-:-:S02]  /*2a70*/  UMOV UR8, UR9 ;  /* 0x0000000900087c82 */ /* 0x000fc40008000000 */
[----:B------:R-:W-:Y:S01]  /*2a80*/  UMOV UR4, UR5 ;  /* 0x0000000500047c82 */ /* 0x000fe20008000000 */
[----:B------:R-:W-:Y:S02]  /*2a90*/  USHF.R.U32.HI UR17, URZ, UR17, UR8 ;  /* 0x00000011ff117299 */ /* 0x000fe40008011608 */
[----:B----4-:R-:W-:Y:S02]  /*2aa0*/  USHF.R.U32.HI UR4, URZ, UR7, UR4 ;  /* 0x00000007ff047299 */ /* 0x010fe40008011604 */
[----:B------:R-:W-:Y:S02]  /*2ab0*/  USEL UR5, UR37, UR17, !UP2 ;  /* 0x0000001125057287 */ /* 0x000fe4000d000000 */
[----:B------:R-:W-:-:S04]  /*2ac0*/  USEL UR4, UR31, UR4, !UP0 ;  /* 0x000000041f047287 */ /* 0x000fc8000c000000 */
[----:B------:R-:W-:Y:S02]  /*2ad0*/  UIADD3 UR7, UPT, UPT, UR5, -UR4, URZ ;  /* 0x8000000405077290 */ /* 0x000fe4000fffe0ff */
[----:B------:R-:W-:Y:S02]  /*2ae0*/  UIADD3 UR4, UPT, UPT, -UR5, UR4, URZ ;  /* 0x0000000405047290 */ /* 0x000fe4000fffe1ff */
[----:B------:R-:W-:Y:S02]  /*2af0*/  UIMAD UR31, UR7, UR18, UR31 ;  /* 0x00000012071f72a4 */ /* 0x000fe4000f8e021f */
[----:B------:R-:W-:-:S12]  /*2b00*/  UIMAD UR37, UR4, UR10, UR37 ;  /* 0x0000000a042572a4 */ /* 0x000fd8000f8e0225 */
.L_x_42:
[----:B------:R-:W-:Y:S01]  /*2b10*/  VIADD R11, R11, 0x1 ;  /* 0x000000010b0b7836 */ /* 0x000fe20000000000 */
[----:B------:R-:W-:Y:S02]  /*2b20*/  R2UR UR5, R87 ;  /* 0x00000000570572ca */ /* 0x000fe400000e0000 */
[----:B------:R-:W-:Y:S02]  /*2b30*/  R2UR UR4, R86 ;  /* 0x00000000560472ca */ /* 0x000fe400000e0000 */
[C---:B------:R-:W-:Y:S02]  /*2b40*/  ISETP.NE.AND P0, PT, R11.reuse, 0x2, PT ;  /* 0x000000020b00780c */ /* 0x040fe40003f05270 */
[----:B------:R-:W-:Y:S02]  /*2b50*/  PLOP3.LUT P1, PT, PT, PT, PT, 0x80, 0x8 ;  /* 0x000000000008781c */ /* 0x000fe40003f2f070 */
[----:B------:R-:W-:Y:S02]  /*2b60*/  SEL R3, RZ, 0x1, P0 ;  /* 0x00000001ff037807 */ /* 0x000fe40000000000 */
[----:B------:R-:W-:-:S02]  /*2b70*/  SEL R11, R11, RZ, P0 ;  /* 0x000000ff0b0b7207 */ /* 0x000fc40000000000 */
[----:B------:R-:W-:Y:S01]  /*2b80*/  LOP3.LUT R10, R10, R3, RZ, 0x3c, !PT ;  /* 0x000000030a0a7212 */ /* 0x000fe200078e3cff */
[----:B------:R-:W-:Y:S02]  /*2b90*/  UIADD3 UR25, UPT, UPT, UR37, UR5, URZ ;  /* 0x0000000525197290 */ /* 0x000fe4000fffe0ff */
[----:B------:R-:W-:Y:S01]  /*2ba0*/  UIADD3 UR32, UPT, UPT, UR31, UR4, URZ ;  /* 0x000000041f207290 */ /* 0x000fe2000fffe0ff */
[----:B------:R-:W-:Y:S11]  /*2bb0*/  BRA.U UP1, `(.L_x_43) ;  /* 0xfffffff101387547 */ /* 0x000ff6000b83ffff */
[----:B------:R-:W-:Y:S01]  /*2bc0*/  UIADD3 UR13, UPT, UPT, UR13, 0xa0, URZ ;  /* 0x000000a00d0d7890 */ /* 0x000fe2000fffe0ff */
[----:B------:R-:W-:-:S03]  /*2bd0*/  SHF.L.U32 R3, R12, 0x1f, RZ ;  /* 0x0000001f0c037819 */ /* 0x000fc600000006ff */
[----:B------:R-:W-:-:S09]  /*2be0*/  ULEA UR4, UR6, UR13, 0x3 ;  /* 0x0000000d06047291 */ /* 0x000fd2000f8e18ff */
[----:B------:R-:W2:Y:S02]  /*2bf0*/  SYNCS.PHASECHK.TRANS64.TRYWAIT P0, [UR4], R3 ;  /* 0x00000003ff0075a7 */ /* 0x000ea40008001104 */
[----:B--2---:R-:W-:Y:S05]  /*2c00*/  @!P0 BRA `(.L_x_44) ;  /* 0x0000006000b88947 */ /* 0x004fea0003800000 */
.L_x_155:
[----:B------:R-:W-:-:S04]  /*2c10*/  UIADD3 UR4, UPT, UPT, UR6, 0x1, URZ ;  /* 0x0000000106047890 */ /* 0x000fc8000fffe0ff */
[----:B------:R-:W-:-:S04]  /*2c20*/  UISETP.NE.AND UP0, UPT, UR4, 0x14, UPT ;  /* 0x000000140400788c */ /* 0x000fc8000bf05270 */
[----:B------:R-:W-:Y:S02]  /*2c30*/  USEL UR6, URZ, 0x1, UP0 ;  /* 0x00000001ff067887 */ /* 0x000fe40008000000 */
[----:B------:R-:W-:-:S04]  /*2c40*/  USEL UR4, UR4, URZ, UP0 ;  /* 0x000000ff04047287 */ /* 0x000fc80008000000 */
[----:B------:R-:W-:Y:S01]  /*2c50*/  ULEA UR5, UR4, UR13, 0x3 ;  /* 0x0000000d04057291 */ /* 0x000fe2000f8e18ff */
[----:B------:R-:W-:-:S04]  /*2c60*/  LOP3.LUT R2, R12, UR6, RZ, 0x3c, !PT ;  /* 0x000000060c027c12 */ /* 0x000fc8000f8e3cff */
[----:B-1----:R-:W-:-:S04]  /*2c70*/  SHF.L.U32 R3, R2, 0x1f, RZ ;  /* 0x0000001f02037819 */ /* 0x002fc800000006ff */
[----:B------:R-:W1:Y:S02]  /*2c80*/  SYNCS.PHASECHK.TRANS64.TRYWAIT P0, [UR5], R3 ;  /* 0x00000003ff0075a7 */ /* 0x000e640008001105 */
[----:B-1----:R-:W-:Y:S05]  /*2c90*/  @!P0 BRA `(.L_x_45) ;  /* 0x0000006000ac8947 */ /* 0x002fea0003800000 */
.L_x_157:
        /* <DEDUP_REMOVED lines=9> */
.L_x_159:
        /* <DEDUP_REMOVED lines=9> */
.L_x_161:
        /* <DEDUP_REMOVED lines=9> */
.L_x_163:
        /* <DEDUP_REMOVED lines=9> */
.L_x_165:
        /* <DEDUP_REMOVED lines=9> */
.L_x_167:
        /* <DEDUP_REMOVED lines=9> */
.L_x_169:
        /* <DEDUP_REMOVED lines=9> */
.L_x_171:
        /* <DEDUP_REMOVED lines=9> */
.L_x_173:
        /* <DEDUP_REMOVED lines=9> */
.L_x_175:
        /* <DEDUP_REMOVED lines=9> */
.L_x_177:
        /* <DEDUP_REMOVED lines=9> */
.L_x_179:
        /* <DEDUP_REMOVED lines=9> */
.L_x_181:
        /* <DEDUP_REMOVED lines=9> */
.L_x_183:
        /* <DEDUP_REMOVED lines=9> */
.L_x_185:
        /* <DEDUP_REMOVED lines=9> */
.L_x_187:
        /* <DEDUP_REMOVED lines=9> */
.L_x_189:
        /* <DEDUP_REMOVED lines=9> */
.L_x_191:
[----:B------:R-:W-:-:S04]  /*3630*/  UIADD3 UR4, UPT, UPT, UR4, 0x1, URZ ;  /* 0x0000000104047890 */ /* 0x000fc8000fffe0ff */
[----:B------:R-:W-:-:S04]  /*3640*/  UISETP.NE.AND UP0, UPT, UR4, 0x14, UPT ;  /* 0x000000140400788c */ /* 0x000fc8000bf05270 */
[----:B------:R-:W-:Y:S02]  /*3650*/  USEL UR5, URZ, 0x1, UP0 ;  /* 0x00000001ff057887 */ /* 0x000fe40008000000 */
[----:B------:R-:W-:-:S04]  /*3660*/  USEL UR4, UR4, URZ, UP0 ;  /* 0x000000ff04047287 */ /* 0x000fc80008000000 */
[----:B------:R-:W-:Y:S01]  /*3670*/  ULEA UR4, UR4, UR13, 0x3 ;  /* 0x0000000d04047291 */ /* 0x000fe2000f8e18ff */
[----:B-1----:R-:W-:-:S04]  /*3680*/  LOP3.LUT R3, R2, UR5, RZ, 0x3c, !PT ;  /* 0x0000000502037c12 */ /* 0x002fc8000f8e3cff */
[----:B------:R-:W-:Y:S01]  /*3690*/  SHF.L.U32 R3, R3, 0x1f, RZ ;  /* 0x0000001f03037819 */ /* 0x000fe200000006ff */
[----:B------:R-:W-:-:S07]  /*36a0*/  IMAD.U32 R0, RZ, RZ, UR4 ;  /* 0x00000004ff007e24 */ /* 0x000fce000f8e00ff */
.L_x_63:
[----:B-1----:R1:W2:Y:S02]  /*36b0*/  SYNCS.PHASECHK.TRANS64.TRYWAIT P0, [R0+URZ], R3 ;  /* 0x00000003000075a7 */ /* 0x0022a400080011ff */
[----:B--2---:R-:W-:Y:S05]  /*36c0*/  @!P0 NANOSLEEP.SYNCS 0x989680 ;  /* 0x009896800000895d */ /* 0x004fea0003900000 */
[----:B------:R-:W2:Y:S02]  /*36d0*/  @!P0 SYNCS.PHASECHK.TRANS64 P0, [R0+URZ], R3 ;  /* 0x00000003000085a7 */ /* 0x000ea400080010ff */
[----:B--2---:R-:W-:Y:S05]  /*36e0*/  @P0 EXIT ;  /* 0x000000000000094d */ /* 0x004fea0003800000 */
[----:B------:R-:W-:Y:S05]  /*36f0*/  BRA `(.L_x_63) ;  /* 0xfffffffc00ec7947 */ /* 0x000fea000383ffff */
.L_x_23:
[----:B------:R-:W1:Y:S02]  /*3700*/  S2UR UR4, SR_CgaCtaId ;  /* 0x00000000000479c3 */ /* 0x000e640000008800 */
[----:B-1----:R-:W-:-:S04]  /*3710*/  UISETP.NE.AND UP0, UPT, UR4, URZ, UPT ;  /* 0x000000ff0400728c */ /* 0x002fc8000bf05270 */
[----:B------:R-:W-:-:S09]  /*3720*/  UISETP.NE.OR UP0, UPT, UR13, 0x1, UP0 ;  /* 0x000000010d00788c */ /* 0x000fd20008705670 */
[----:B------:R-:W-:Y:S05]  /*3730*/  BRA.U UP0, `(.L_x_64) ;  /* 0x00000005004c7547 */ /* 0x000fea000b800000 */
[----:B------:R-:W1:Y:S01]  /*3740*/  S2UR UR5, SR_CgaCtaId ;  /* 0x00000000000579c3 */ /* 0x000e620000008800 */
[----:B------:R-:W-:Y:S01]  /*3750*/  UMOV UR4, 0x400 ;  /* 0x0000040000047882 */ /* 0x000fe20000000000 */
[----:B------:R-:W-:Y:S01]  /*3760*/  ISETP.GE.U32.AND P2, PT, R3, 0x4, PT ;  /* 0x000000040300780c */ /* 0x000fe20003f46070 */
[----:B------:R-:W-:Y:S01]  /*3770*/  IMAD.MOV.U32 R12, RZ, RZ, 0x1 ;  /* 0x00000001ff0c7424 */ /* 0x000fe200078e00ff */
[----:B------:R-:W-:Y:S02]  /*3780*/  CS2R R10, SRZ ;  /* 0x00000000000a7805 */ /* 0x000fe4000001ff00 */
[----:B------:R-:W-:Y:S01]  /*3790*/  CS2R R8, SRZ ;  /* 0x0000000000087805 */ /* 0x000fe2000001ff00 */
[----:B-1----:R-:W-:-:S03]  /*37a0*/  ULEA UR6, UR5, UR4, 0x18 ;  /* 0x0000000405067291 */ /* 0x002fc6000f8ec0ff */
[----:B------:R-:W-:-:S09]  /*37b0*/  UMOV UR5, URZ ;  /* 0x000000ff00057c82 */ /* 0x000fd20008000000 */
.L_x_68:
[----:B------:R-:W-:Y:S02]  /*37c0*/  LEA R0, R8, UR6, 0x3 ;  /* 0x0000000608007c11 */ /* 0x000fe4000f8e18ff */
[----:B------:R-:W-:-:S03]  /*37d0*/  SHF.L.U32 R5, R9, 0x1f, RZ ;  /* 0x0000001f09057819 */ /* 0x000fc600000006ff */
[----:B------:R-:W-:Y:S01]  /*37e0*/  VIADD R4, R0, 0x1f0 ;  /* 0x000001f000047836 */ /* 0x000fe20000000000 */
[----:B------:R-:W1:Y:S02]  /*37f0*/  SYNCS.PHASECHK.TRANS64.TRYWAIT P0, [R0+URZ+0x1e0], R5 ;  /* 0x0001e005000075a7 */ /* 0x000e6400080011ff */
[----:B-1----:R-:W-:Y:S05]  /*3800*/  @!P0 BRA `(.L_x_65) ;  /* 0x0000005c00808947 */ /* 0x002fea0003800000 */
.L_x_192:
[----:B------:R-:W-:Y:S01]  /*3810*/  ULEA UR4, UR5, UR6, 0x3 ;  /* 0x0000000605047291 */ /* 0x000fe2000f8e18ff */
[----:B------:R-:W-:Y:S01]  /*3820*/  PRMT R4, RZ, 0x654, R4 ;  /* 0x00000654ff047816 */ /* 0x000fe20000000004 */
[----:B-1----:R-:W-:Y:S01]  /*3830*/  @!P2 IMAD.MOV.U32 R5, RZ, RZ, 0x10 ;  /* 0x00000010ff05a424 */ /* 0x002fe200078e00ff */
[----:B------:R-:W-:Y:S01]  /*3840*/  SHF.L.U32 R7, R12, 0x1f, RZ ;  /* 0x0000001f0c077819 */ /* 0x000fe200000006ff */
[----:B------:R-:W-:Y:S01]  /*3850*/  UIADD3 UR7, UPT, UPT, UR4, 0x180, URZ ;  /* 0x0000018004077890 */ /* 0x000fe2000fffe0ff */
[----:B------:R1:W-:Y:S05]  /*3860*/  SYNCS.ARRIVE.TRANS64.RED.A1T0 RZ, [R4+URZ], RZ ;  /* 0x000000ff04ff79a7 */ /* 0x0003ea00081004ff */
[----:B------:R-:W-:Y:S01]  /*3870*/  IMAD.U32 R0, RZ, RZ, UR7 ;  /* 0x00000007ff007e24 */ /* 0x000fe2000f8e00ff */
[----:B------:R-:W2:Y:S04]  /*3880*/  SYNCS.PHASECHK.TRANS64.TRYWAIT P0, [UR4+0x190], R7 ;  /* 0x00019007ff0075a7 */ /* 0x000ea80008001104 */
[----:B------:R-:W-:Y:S01]  /*3890*/  PRMT R13, R3, 0x654, R0 ;  /* 0x00000654030d7816 */ /* 0x000fe20000000000 */
[----:B-12---:R-:W-:Y:S06]  /*38a0*/  @!P0 BRA `(.L_x_66) ;  /* 0x0000005c006c8947 */ /* 0x006fec0003800000 */
.L_x_194:
[----:B------:R-:W-:Y:S01]  /*38b0*/  ULEA UR8, UR5, UR6, 0x4 ;  /* 0x0000000605087291 */ /* 0x000fe2000f8e20ff */
[----:B------:R-:W-:Y:S01]  /*38c0*/  SEL R2, R13, R2, !P2 ;  /* 0x000000020d027207 */ /* 0x000fe20005000000 */
[----:B------:R-:W-:Y:S01]  /*38d0*/  UIADD3 UR9, UPT, UPT, UR4, 0x180, URZ ;  /* 0x0000018004097890 */ /* 0x000fe2000fffe0ff */
[----:B-1----:R-:W-:Y:S01]  /*38e0*/  LEA R0, R11, UR6, 0x3 ;  /* 0x000000060b007c11 */ /* 0x002fe2000f8e18ff */
[----:B------:R-:W-:Y:S01]  /*38f0*/  UIADD3 UR8, UPT, UPT, UR8, 0x210, URZ ;  /* 0x0000021008087890 */ /* 0x000fe2000fffe0ff */
[----:B------:R1:W-:Y:S01]  /*3900*/  @!P2 SYNCS.ARRIVE.TRANS64.RED RZ, [R2+URZ], R5 ;  /* 0x0000000502ffa9a7 */ /* 0x0003e200080004ff */
[----:B------:R-:W-:Y:S01]  /*3910*/  UIADD3 UR4, UPT, UPT, UR5, 0x1, URZ ;  /* 0x0000000105047890 */ /* 0x000fe2000fffe0ff */
[----:B------:R-:W-:-:S03]  /*3920*/  VIADD R8, R8, 0x1 ;  /* 0x0000000108087836 */ /* 0x000fc60000000000 */
[----:B------:R-:W-:Y:S02]  /*3930*/  UISETP.NE.AND UP0, UPT, UR4, 0x2, UPT ;  /* 0x000000020400788c */ /* 0x000fe4000bf05270 */
[----:B------:R-:W-:Y:S01]  /*3940*/  ISETP.NE.AND P0, PT, R8, 0x2, PT ;  /* 0x000000020800780c */ /* 0x000fe20003f05270 */
[----:B------:R-:W-:Y:S06]  /*3950*/  UGETNEXTWORKID.BROADCAST [UR8], [UR9] ;  /* 0x00000000080073ca */ /* 0x000fec0008000100 */
[----:B------:R-:W-:Y:S02]  /*3960*/  USEL UR7, URZ, 0x1, UP0 ;  /* 0x00000001ff077887 */ /* 0x000fe40008000000 */
[----:B------:R-:W-:-:S04]  /*3970*/  USEL UR5, UR4, URZ, UP0 ;  /* 0x000000ff04057287 */ /* 0x000fc80008000000 */
[----:B------:R-:W-:Y:S02]  /*3980*/  LOP3.LUT R12, R12, UR7, RZ, 0x3c, !PT ;  /* 0x000000070c0c7c12 */ /* 0x000fe4000f8e3cff */
[----:B-1----:R-:W-:-:S04]  /*3990*/  SHF.L.U32 R5, R10, 0x1f, RZ ;  /* 0x0000001f0a057819 */ /* 0x002fc800000006ff */
[----:B------:R-:W1:Y:S02]  /*39a0*/  SYNCS.PHASECHK.TRANS64.TRYWAIT P1, [R0+URZ+0x180], R5 ;  /* 0x00018005000075a7 */ /* 0x000e6400080211ff */
[----:B-1----:R-:W-:Y:S05]  /*39b0*/  @!P1 BRA `(.L_x_67) ;  /* 0x0000005c00409947 */ /* 0x002fea0003800000 */
.L_x_195:
[C---:B------:R-:W-:Y:S01]  /*39c0*/  LEA R4, R11.reuse, UR6, 0x4 ;  /* 0x000000060b047c11 */ /* 0x040fe2000f8e20ff */
[----:B-1----:R-:W-:Y:S01]  /*39d0*/  VIADD R0, R0, 0x190 ;  /* 0x0000019000007836 */ /* 0x002fe20000000000 */
[----:B------:R-:W-:Y:S01]  /*39e0*/  SEL R8, R8, RZ, P0 ;  /* 0x000000ff08087207 */ /* 0x000fe20000000000 */
[----:B------:R-:W-:-:S03]  /*39f0*/  VIADD R11, R11, 0x1 ;  /* 0x000000010b0b7836 */ /* 0x000fc60000000000 */
[----:B------:R-:W1:Y:S01]  /*3a00*/  LDS.128 R4, [R4+0x210] ;  /* 0x0002100004047984 */ /* 0x000e620000000c00 */
[----:B------:R-:W-:Y:S02]  /*3a10*/  PRMT R0, RZ, 0x654, R0 ;  /* 0x00000654ff007816 */ /* 0x000fe40000000000 */
[C---:B------:R-:W-:Y:S01]  /*3a20*/  ISETP.NE.AND P1, PT, R11.reuse, 0x2, PT ;  /* 0x000000020b00780c */ /* 0x040fe20003f25270 */
[----:B------:R-:W-:Y:S01]  /*3a30*/  @!PT LDS RZ, [RZ] ;  /* 0x00000000fffff984 */ /* 0x000fe20000000800 */
[----:B------:R-:W-:Y:S01]  /*3a40*/  @!PT LDS RZ, [RZ] ;  /* 0x00000000fffff984 */ /* 0x000fe20000000800 */
[----:B------:R-:W-:Y:S01]  /*3a50*/  @!PT LDS RZ, [RZ] ;  /* 0x00000000fffff984 */ /* 0x000fe20000000800 */
[----:B------:R-:W-:Y:S01]  /*3a60*/  @!PT LDS RZ, [RZ] ;  /* 0x00000000fffff984 */ /* 0x000fe20000000800 */
[----:B------:R2:W-:Y:S06]  /*3a70*/  MEMBAR.ALL.CTA ;  /* 0x0000000000007992 */ /* 0x0005ec0000008000 */
[----:B--2---:R-:W2:Y:S01]  /*3a80*/  FENCE.VIEW.ASYNC.S ;  /* 0x00000000000073c6 */ /* 0x004ea20000000000 */
[----:B------:R-:W-:Y:S01]  /*3a90*/  SEL R11, R11, RZ, P1 ;  /* 0x000000ff0b0b7207 */ /* 0x000fe20000800000 */
[----:B--2---:R2:W-:Y:S01]  /*3aa0*/  SYNCS.ARRIVE.TRANS64.RED.A1T0 RZ, [R0+URZ], RZ ;  /* 0x000000ff00ff79a7 */ /* 0x0045e200081004ff */
[----:B-1----:R-:W-:-:S02]  /*3ab0*/  LOP3.LUT P3, RZ, R6, 0x1, RZ, 0xc0, !PT ;  /* 0x0000000106ff7812 */ /* 0x002fc4000786c0ff */
[----:B------:R-:W-:-:S04]  /*3ac0*/  SEL R5, RZ, 0x1, P1 ;  /* 0x00000001ff057807 */ /* 0x000fc80000800000 */
[----:B------:R-:W-:Y:S02]  /*3ad0*/  LOP3.LUT R10, R10, R5, RZ, 0x3c, !PT ;  /* 0x000000050a0a7212 */ /* 0x000fe400078e3cff */
[----:B--2---:R-:W-:-:S04]  /*3ae0*/  SEL R0, RZ, 0x1, P0 ;  /* 0x00000001ff007807 */ /* 0x004fc80000000000 */
[----:B------:R-:W-:Y:S01]  /*3af0*/  LOP3.LUT R9, R9, R0, RZ, 0x3c, !PT ;  /* 0x0000000009097212 */ /* 0x000fe200078e3cff */
[----:B------:R-:W-:Y:S06]  /*3b00*/  @P3 BRA `(.L_x_68) ;  /* 0xfffffffc002c3947 */ /* 0x000fec000383ffff */
[----:B------:R-:W-:Y:S01]  /*3b10*/  ULEA UR4, UR5, UR6, 0x3 ;  /* 0x0000000605047291 */ /* 0x000fe2000f8e18ff */
[----:B------:R-:W-:-:S08]  /*3b20*/  SHF.L.U32 R3, R12, 0x1f, RZ ;  /* 0x0000001f0c037819 */ /* 0x000fd000000006ff */
[----:B------:R-:W1:Y:S02]  /*3b30*/  SYNCS.PHASECHK.TRANS64 P0, [UR4+0x190], R3 ;  /* 0x00019003ff0075a7 */ /* 0x000e640008001004 */
[----:B-1----:R-:W-:Y:S05]  /*3b40*/  @P0 BRA `(.L_x_69) ;  /* 0x0000000000080947 */ /* 0x002fea0003800000 */
[----:B------:R-:W1:Y:S02]  /*3b50*/  SYNCS.PHASECHK.TRANS64.TRYWAIT P0, [UR4+0x190], R3 ;  /* 0x00019003ff0075a7 */ /* 0x000e640008001104 */
[----:B-1----:R-:W-:Y:S05]  /*3b60*/  @!P0 BRA `(.L_x_70) ;  /* 0x0000005800e88947 */ /* 0x002fea0003800000 */
.L_x_69:
[----:B------:R-:W-:-:S04]  /*3b70*/  UIADD3 UR7, UPT, UPT, UR5, 0x1, URZ ;  /* 0x0000000105077890 */ /* 0x000fc8000fffe0ff */
[----:B------:R-:W-:-:S04]  /*3b80*/  UISETP.NE.AND UP0, UPT, UR7, 0x2, UPT ;  /* 0x000000020700788c */ /* 0x000fc8000bf05270 */
[----:B------:R-:W-:Y:S02]  /*3b90*/  USEL UR8, URZ, 0x1, UP0 ;  /* 0x00000001ff087887 */ /* 0x000fe40008000000 */
[----:B------:R-:W-:-:S04]  /*3ba0*/  USEL UR7, UR7, URZ, UP0 ;  /* 0x000000ff07077287 */ /* 0x000fc80008000000 */
[----:B------:R-:W-:Y:S01]  /*3bb0*/  ULEA UR7, UR7, UR6, 0x3 ;  /* 0x0000000607077291 */ /* 0x000fe2000f8e18ff */
[----:B-1----:R-:W-:-:S04]  /*3bc0*/  LOP3.LUT R3, R12, UR8, RZ, 0x3c, !PT ;  /* 0x000000080c037c12 */ /* 0x002fc8000f8e3cff */
[----:B------:R-:W-:-:S04]  /*3bd0*/  SHF.L.U32 R0, R3, 0x1f, RZ ;  /* 0x0000001f03007819 */ /* 0x000fc800000006ff */
[----:B------:R-:W1:Y:S02]  /*3be0*/  SYNCS.PHASECHK.TRANS64 P0, [UR7+0x190], R0 ;  /* 0x00019000ff0075a7 */ /* 0x000e640008001007 */
[----:B-1----:R-:W-:Y:S05]  /*3bf0*/  @P0 EXIT ;  /* 0x000000000000094d */ /* 0x002fea0003800000 */
[----:B------:R-:W-:Y:S02]  /*3c00*/  SHF.L.U32 R3, R3, 0x1f, RZ ;  /* 0x0000001f03037819 */ /* 0x000fe400000006ff */
[----:B------:R-:W-:-:S07]  /*3c10*/  MOV R0, UR7 ;  /* 0x0000000700007c02 */ /* 0x000fce0008000f00 */
.L_x_71:
[----:B-1----:R1:W2:Y:S02]  /*3c20*/  SYNCS.PHASECHK.TRANS64.TRYWAIT P0, [R0+URZ+0x190], R3 ;  /* 0x00019003000075a7 */ /* 0x0022a400080011ff */
[----:B--2---:R-:W-:Y:S05]  /*3c30*/  @!P0 NANOSLEEP.SYNCS 0x989680 ;  /* 0x009896800000895d */ /* 0x004fea0003900000 */
[----:B------:R-:W2:Y:S02]  /*3c40*/  @!P0 SYNCS.PHASECHK.TRANS64 P0, [R0+URZ+0x190], R3 ;  /* 0x00019003000085a7 */ /* 0x000ea400080010ff */
[----:B--2---:R-:W-:Y:S05]  /*3c50*/  @P0 EXIT ;  /* 0x000000000000094d */ /* 0x004fea0003800000 */
[----:B------:R-:W-:Y:S05]  /*3c60*/  BRA `(.L_x_71) ;  /* 0xfffffffc00ec7947 */ /* 0x000fea000383ffff */
.L_x_64:
[----:B------:R-:W-:Y:S05]  /*3c70*/  BRA.U UP4, `(.L_x_72) ;  /* 0x0000001104a47547 */ /* 0x000fea000b800000 */
[----:B------:R-:W1:Y:S01]  /*3c80*/  S2UR UR7, SR_CgaCtaId ;  /* 0x00000000000779c3 */ /* 0x000e620000008800 */
[----:B------:R-:W-:Y:S01]  /*3c90*/  UMOV UR4, 0x40 ;  /* 0x0000004000047882 */ /* 0x000fe20000000000 */
[----:B------:R-:W-:Y:S01]  /*3ca0*/  NOP ;  /* 0x0000000000007918 */ /* 0x000fe20000000000 */
[----:B------:R-:W-:Y:S01]  /*3cb0*/  UMOV UR6, 0x400 ;  /* 0x0000040000067882 */ /* 0x000fe20000000000 */
[----:B-1----:R-:W-:Y:S02]  /*3cc0*/  ULEA UR5, UR7, UR4, 0x18 ;  /* 0x0000000407057291 */ /* 0x002fe4000f8ec0ff */
[----:B------:R-:W-:-:S07]  /*3cd0*/  ULEA UR6, UR7, UR6, 0x18 ;  /* 0x0000000607067291 */ /* 0x000fce000f8ec0ff */
[----:B------:R-:W1:Y:S02]  /*3ce0*/  LDS.U8 R3, [UR5+0x1c] ;  /* 0x00001c05ff037984 */ /* 0x000e640008000000 */
[----:B-1----:R-:W-:-:S13]  /*3cf0*/  ISETP.NE.AND P0, PT, R3, RZ, PT ;  /* 0x000000ff0300720c */ /* 0x002fda0003f05270 */
[----:B------:R-:W-:Y:S05]  /*3d00*/  @P0 BRA `(.L_x_73) ;  /* 0x0000000400080947 */ /* 0x000fea0003800000 */
[----:B------:R-:W-:Y:S02]  /*3d10*/  UISETP.NE.U32.AND UP1, UPT, UR33, 0x1, UPT ;  /* 0x000000012100788c */ /* 0x000fe4000bf25070 */
[----:B------:R-:W-:-:S07]  /*3d20*/  UIADD3 UR7, UPT, UPT, UR5, 0x8, URZ ;  /* 0x0000000805077890 */ /* 0x000fce000fffe0ff */
[----:B------:R-:W-:Y:S05]  /*3d30*/  BRA.U !UP1, `(.L_x_74) ;  /* 0x00000001099c7547 */ /* 0x000fea000b800000 */
[----:B------:R-:W-:Y:S01]  /*3d40*/  ELECT P0, URZ, PT ;  /* 0x0000000000ff782f */ /* 0x000fe20003800000 */
[----:B------:R-:W-:-:S12]  /*3d50*/  BSSY B0, `(.L_x_74) ;  /* 0x0000025000007945 */ /* 0x000fd80003800000 */
[----:B------:R-:W-:Y:S05]  /*3d60*/  @!P0 BRA `(.L_x_75) ;  /* 0x00000000008c8947 */ /* 0x000fea0003800000 */
[----:B------:R-:W-:-:S05]  /*3d70*/  UMOV UR4, 0x10 ;  /* 0x0000001000047882 */ /* 0x000fca0000000000 */
[----:B------:R-:W-:Y:S04]  /*3d80*/  DEPBAR.LE SB1, 0x36 ;  /* 0x00009d800000791a */ /* 0x000fe80000000000 */
[----:B------:R-:W1:Y:S02]  /*3d90*/  UTCATOMSWS.2CTA.FIND_AND_SET.ALIGN UP0, UR4, UR4 ;  /* 0x00000004000475e3 */ /* 0x000e640008200800 */
[----:B-1----:R-:W-:Y:S01]  /*3da0*/  MOV R10, UR4 ;  /* 0x00000004000a7c02 */ /* 0x002fe20008000f00 */
[----:B------:R-:W-:Y:S06]  /*3db0*/  BRA.U UP0, `(.L_x_76) ;  /* 0x0000000100187547 */ /* 0x000fec000b800000 */
.L_x_77:
[----:B------:R-:W-:Y:S05]  /*3dc0*/  NANOSLEEP 0x64 ;  /* 0x000000640000795d */ /* 0x000fea0003800000 */
[----:B------:R-:W-:-:S05]  /*3dd0*/  UMOV UR4, 0x10 ;  /* 0x0000001000047882 */ /* 0x000fca0000000000 */
[----:B------:R-:W-:Y:S04]  /*3de0*/  DEPBAR.LE SB1, 0x36 ;  /* 0x00009d800000791a */ /* 0x000fe80000000000 */
[----:B------:R-:W1:Y:S02]  /*3df0*/  UTCATOMSWS.2CTA.FIND_AND_SET.ALIGN UP0, UR4, UR4 ;  /* 0x00000004000475e3 */ /* 0x000e640008200800 */
[----:B-1----:R-:W-:Y:S01]  /*3e00*/  MOV R10, UR4 ;  /* 0x00000004000a7c02 */ /* 0x002fe20008000f00 */
[----:B------:R-:W-:Y:S05]  /*3e10*/  BRA.U !UP0, `(.L_x_77) ;  /* 0xfffffffd08e87547 */ /* 0x000fea000b83ffff */
.L_x_76:
[----:B------:R-:W1:Y:S01]  /*3e20*/  LDS R6, [UR5+0x10] ;  /* 0x00001005ff067984 */ /* 0x000e620008000800 */
[----:B------:R-:W-:Y:S01]  /*3e30*/  IMAD.U32 R3, RZ, RZ, UR6 ;  /* 0x00000006ff037e24 */ /* 0x000fe2000f8e00ff */
[----:B------:R-:W-:-:S03]  /*3e40*/  MOV R4, UR34 ;  /* 0x0000002200047c02 */ /* 0x000fc60008000f00 */
[----:B------:R-:W-:Y:S01]  /*3e50*/  VIADD R3, R3, 0x230 ;  /* 0x0000023003037836 */ /* 0x000fe20000000000 */
[----:B-1----:R-:W-:-:S04]  /*3e60*/  SHF.L.U32 R6, R6, 0x1f, RZ ;  /* 0x0000001f06067819 */ /* 0x002fc800000006ff */
[----:B------:R-:W1:Y:S02]  /*3e70*/  SYNCS.PHASECHK.TRANS64.TRYWAIT P0, [UR5+0x8], R6 ;  /* 0x00000806ff0075a7 */ /* 0x000e640008001105 */
[----:B-1----:R-:W-:Y:S05]  /*3e80*/  @P0 BRA `(.L_x_78) ;  /* 0x0000000000080947 */ /* 0x002fea0003800000 */
[----:B------:R-:W1:Y:S02]  /*3e90*/  SYNCS.PHASECHK.TRANS64.TRYWAIT P0, [UR5+0x8], R6 ;  /* 0x00000806ff0075a7 */ /* 0x000e640008001105 */
[----:B-1----:R-:W-:Y:S05]  /*3ea0*/  @!P0 BRA `(.L_x_79) ;  /* 0x0000005800308947 */ /* 0x002fea0003800000 */
.L_x_78:
[----:B------:R-:W-:Y:S01]  /*3eb0*/  PRMT R4, R4, 0x654, R3 ;  /* 0x0000065404047816 */ /* 0x000fe20000000003 */
[----:B------:R-:W-:Y:S01]  /*3ec0*/  HFMA2 R3, -RZ, RZ, 0, 5.9604644775390625e-08 ;  /* 0x00000001ff037431 */ /* 0x000fe200000001ff */
[----:B------:R-:W-:Y:S01]  /*3ed0*/  UPRMT UR4, UR34, 0x654, UR7 ;  /* 0x0000065422047896 */ /* 0x000fe20008000007 */
[----:B------:R-:W-:Y:S02]  /*3ee0*/  IMAD.MOV.U32 R7, RZ, RZ, 0xffff ;  /* 0x0000ffffff077424 */ /* 0x000fe400078e00ff */
[----:B-1----:R-:W-:Y:S02]  /*3ef0*/  IMAD.MOV.U32 R6, RZ, RZ, 0x4 ;  /* 0x00000004ff067424 */ /* 0x002fe400078e00ff */
[----:B------:R-:W-:Y:S01]  /*3f00*/  IMAD.SHL.U32 R9, R10, 0x20, RZ ;  /* 0x000000200a097824 */ /* 0x000fe200078e00ff */
[----:B------:R-:W-:Y:S02]  /*3f10*/  MOV R5, UR4 ;  /* 0x0000000400057c02 */ /* 0x000fe40008000f00 */
[-C--:B------:R-:W-:Y:S01]  /*3f20*/  SHF.L.U32 R8, R7, R10.reuse, RZ ;  /* 0x0000000a07087219 */ /* 0x080fe200000006ff */
[----:B------:R1:W-:Y:S01]  /*3f30*/  SYNCS.ARRIVE.TRANS64.RED RZ, [UR4], R6 ;  /* 0x00000006ffff79a7 */ /* 0x0003e20008000404 */
[----:B------:R-:W-:Y:S01]  /*3f40*/  SHF.L.U32 R7, R3, R10, RZ ;  /* 0x0000000a03077219 */ /* 0x000fe200000006ff */
[----:B------:R1:W-:Y:S04]  /*3f50*/  STS [UR6+0x230], R9 ;  /* 0x00023009ff007988 */ /* 0x0003e80008000806 */
[----:B------:R1:W-:Y:S04]  /*3f60*/  STAS [R4.64], R10 ;  /* 0x0000000a04007dbd */ /* 0x0003e8000c0008ff */
[----:B------:R1:W-:Y:S04]  /*3f70*/  ATOMS.OR RZ, [UR5+0x14], R8 ;  /* 0x00001408ffff798c */ /* 0x0003e8000b000005 */
[----:B------:R1:W-:Y:S04]  /*3f80*/  ATOMS.OR RZ, [UR5+0x18], R7 ;  /* 0x00001807ffff798c */ /* 0x0003e8000b000005 */
[----:B------:R1:W-:Y:S02]  /*3f90*/  ATOMS.XOR RZ, [UR5+0x10], R3 ;  /* 0x00001003ffff798c */ /* 0x0003e4000b800005 */
.L_x_75:
[----:B------:R-:W-:Y:S05]  /*3fa0*/  BSYNC B0 ;  /* 0x0000000000007941 */ /* 0x000fea0003800000 */
.L_x_74:
[----:B------:R-:W-:Y:S05]  /*3fb0*/  BRA.U UP1, `(.L_x_80) ;  /* 0x00000001016c7547 */ /* 0x000fea000b800000 */
[----:B------:R-:W-:-:S03]  /*3fc0*/  UMOV UR4, 0xffffffff ;  /* 0xffffffff00047882 */ /* 0x000fc60000000000 */
[----:B------:R-:W-:Y:S05]  /*3fd0*/  BRA.DIV UR4, `(.L_x_81) ;  /* 0x0000005604fc7947 */ /* 0x000fea000b800000 */
[----:B------:R-:W-:-:S13]  /*3fe0*/  ELECT P0, URZ, PT ;  /* 0x0000000000ff782f */ /* 0x000fda0003800000 */
.L_x_199:
[----:B------:R-:W-:Y:S05]  /*3ff0*/  @!P0 BRA `(.L_x_80) ;  /* 0x00000000005c8947 */ /* 0x000fea0003800000 */
[----:B-1----:R-:W1:Y:S02]  /*4000*/  LDS R4, [UR5+0x10] ;  /* 0x00001005ff047984 */ /* 0x002e640008000800 */
[----:B-1----:R-:W-:-:S04]  /*4010*/  SHF.L.U32 R4, R4, 0x1f, RZ ;  /* 0x0000001f04047819 */ /* 0x002fc800000006ff */
[----:B------:R-:W1:Y:S02]  /*4020*/  SYNCS.PHASECHK.TRANS64.TRYWAIT P0, [UR5+0x8], R4 ;  /* 0x00000804ff0075a7 */ /* 0x000e640008001105 */
[----:B-1----:R-:W-:Y:S05]  /*4030*/  @P0 BRA `(.L_x_82) ;  /* 0x0000000000080947 */ /* 0x002fea0003800000 */
[----:B------:R-:W1:Y:S02]  /*4040*/  SYNCS.PHASECHK.TRANS64.TRYWAIT P0, [UR5+0x8], R4 ;  /* 0x00000804ff0075a7 */ /* 0x000e640008001105 */
[----:B-1----:R-:W-:Y:S05]  /*4050*/  @!P0 BRA `(.L_x_83) ;  /* 0x0000005800008947 */ /* 0x002fea0003800000 */
.L_x_82:
[----:B------:R-:W2:Y:S01]  /*4060*/  LDS R6, [UR6+0x230] ;  /* 0x00023006ff067984 */ /* 0x000ea20008000800 */
[----:B-1----:R-:W-:Y:S02]  /*4070*/  HFMA2 R3, -RZ, RZ, 0, 5.9604644775390625e-08 ;  /* 0x00000001ff037431 */ /* 0x002fe400000001ff */
[----:B------:R-:W-:Y:S01]  /*4080*/  IMAD.MOV.U32 R4, RZ, RZ, 0xffff ;  /* 0x0000ffffff047424 */ /* 0x000fe200078e00ff */
[----:B------:R-:W-:Y:S01]  /*4090*/  UPRMT UR4, UR34, 0x654, UR7 ;  /* 0x0000065422047896 */ /* 0x000fe20008000007 */
[----:B--2---:R-:W-:-:S03]  /*40a0*/  IMAD.SHL.U32 R5, R6, 0x20, RZ ;  /* 0x0000002006057824 */ /* 0x004fc600078e00ff */
[-C--:B------:R-:W-:Y:S02]  /*40b0*/  SHF.L.U32 R4, R4, R6.reuse, RZ ;  /* 0x0000000604047219 */ /* 0x080fe400000006ff */
[----:B------:R-:W-:Y:S01]  /*40c0*/  SHF.L.U32 R6, R3, R6, RZ ;  /* 0x0000000603067219 */ /* 0x000fe200000006ff */
[----:B------:R2:W-:Y:S04]  /*40d0*/  STS [UR6+0x230], R5 ;  /* 0x00023005ff007988 */ /* 0x0005e80008000806 */
[----:B------:R2:W-:Y:S04]  /*40e0*/  ATOMS.OR RZ, [UR5+0x14], R4 ;  /* 0x00001404ffff798c */ /* 0x0005e8000b000005 */
[----:B------:R2:W-:Y:S01]  /*40f0*/  ATOMS.OR RZ, [UR5+0x18], R6 ;  /* 0x00001806ffff798c */ /* 0x0005e2000b000005 */
[----:B------:R-:W-:Y:S03]  /*4100*/  SYNCS.ARRIVE.TRANS64.RED.A1T0 RZ, [UR4], RZ ;  /* 0x000000ffffff79a7 */ /* 0x000fe60008100404 */
[----:B------:R2:W-:Y:S01]  /*4110*/  ATOMS.XOR RZ, [UR5+0x10], R3 ;  /* 0x00001003ffff798c */ /* 0x0005e2000b800005 */
[----:B------:R-:W-:Y:S05]  /*4120*/  BRA `(.L_x_80) ;  /* 0x0000000000107947 */ /* 0x000fea0003800000 */
.L_x_73:
[----:B------:R-:W-:Y:S02]  /*4130*/  MOV R3, 0xffffffff ;  /* 0xffffffff00037802 */ /* 0x000fe40000000f00 */
[----:B------:R-:W-:-:S03]  /*4140*/  MOV R4, 0x4170 ;  /* 0x0000417000047802 */ /* 0x000fc60000000f00 */
[----:B------:R1:W-:Y:S04]  /*4150*/  STS [UR6+0x230], R3 ;  /* 0x00023003ff007988 */ /* 0x0003e80008000806 */
[----:B-1---5:R-:W-:Y:S05]  /*4160*/  CALL.REL.NOINC `($__internal_1_$__cuda_sm10x_tcgen05_guardrail_trap_phase_invalid_during_alloc) ;  /* 0x0000005c00607944 */ /* 0x022fea0003c00000 */
.L_x_80:
[----:B------:R-:W-:Y:S05]  /*4170*/  WARPSYNC.ALL ;  /* 0x0000000000007948 */ /* 0x000fea0003800000 */
[----:B------:R-:W3:Y:S01]  /*4180*/  S2UR UR4, SR_CgaCtaId ;  /* 0x00000000000479c3 */ /* 0x000ee20000008800 */
[----:B------:R-:W-:Y:S01]  /*4190*/  UMOV UR17, 0x400 ;  /* 0x0000040000117882 */ /* 0x000fe20000000000 */
[----:B------:R-:W-:-:S06]  /*41a0*/  NOP ;  /* 0x0000000000007918 */ /* 0x000fcc0000000000 */
[----:B------:R-:W-:Y:S06]  /*41b0*/  BAR.ARV 0x6, 0xa0 ;  /* 0x0182800000007b1d */ /* 0x000fec0000002000 */
[----:B------:R-:W4:Y:S01]  /*41c0*/  LDCU UR6, c[0x0][0x38c] ;  /* 0x00007180ff0677ac */ /* 0x000f220008000800 */
[----:B------:R-:W-:Y:S01]  /*41d0*/  LOP3.LUT R0, R0, 0xffff, RZ, 0xc0, !PT ;  /* 0x0000ffff00007812 */ /* 0x000fe200078ec0ff */
[----:B-1----:R-:W-:Y:S01]  /*41e0*/  IMAD.MOV.U32 R9, RZ, RZ, 0x1 ;  /* 0x00000001ff097424 */ /* 0x002fe200078e00ff */
[----:B------:R-:W-:Y:S01]  /*41f0*/  LOP3.LUT R2, R2, 0xffff, RZ, 0xc0, !PT ;  /* 0x0000ffff02027812 */ /* 0x000fe200078ec0ff */
[----:B------:R-:W-:Y:S01]  /*4200*/  IMAD.MOV.U32 R8, RZ, RZ, RZ ;  /* 0x000000ffff087224 */ /* 0x000fe200078e00ff */
[----:B------:R-:W-:Y:S01]  /*4210*/  R2UR UR30, R0 ;  /* 0x00000000001e72ca */ /* 0x000fe200000e0000 */
[----:B------:R-:W-:Y:S01]  /*4220*/  UMOV UR24, URZ ;  /* 0x000000ff00187c82 */ /* 0x000fe20008000000 */
[----:B------:R-:W-:Y:S01]  /*4230*/  R2UR UR20, R2 ;  /* 0x00000000021472ca */ /* 0x000fe200000e0000 */
[----:B------:R-:W-:Y:S01]  /*4240*/  UMOV UR15, URZ ;  /* 0x000000ff000f7c82 */ /* 0x000fe20008000000 */
[----:B------:R-:W-:Y:S01]  /*4250*/  UMOV UR14, URZ ;  /* 0x000000ff000e7c82 */ /* 0x000fe20008000000 */
[----:B---3--:R-:W-:-:S02]  /*4260*/  ULEA UR17, UR4, UR17, 0x18 ;  /* 0x0000001104117291 */ /* 0x008fc4000f8ec0ff */
[----:B------:R-:W-:Y:S02]  /*4270*/  UISETP.NE.AND UP3, UPT, UR33, URZ, UPT ;  /* 0x000000ff2100728c */ /* 0x000fe4000bf65270 */
[----:B------:R-:W-:Y:S02]  /*4280*/  UIADD3 UR5, UPT, UPT, UR17, 0x6600, URZ ;  /* 0x0000660011057890 */ /* 0x000fe4000fffe0ff */
[----:B------:R-:W-:Y:S02]  /*4290*/  UIADD3 UR4, UPT, UPT, UR17, 0x2e600, URZ ;  /* 0x0002e60011047890 */ /* 0x000fe4000fffe0ff */
[----:B----4-:R-:W-:Y:S01]  /*42a0*/  UIADD3 UR6, UPT, UPT, UR6, 0x1f, URZ ;  /* 0x0000001f06067890 */ /* 0x010fe2000fffe0ff */
[----:B--2---:R-:W1:Y:S01]  /*42b0*/  LDS R3, [UR17+0x230] ;  /* 0x00023011ff037984 */ /* 0x004e620008000800 */
[----:B------:R-:W-:Y:S02]  /*42c0*/  USHF.R.U32.HI UR5, URZ, 0x4, UR5 ;  /* 0x00000004ff057899 */ /* 0x000fe40008011605 */
[----:B------:R-:W-:-:S02]  /*42d0*/  USHF.R.S32.HI UR25, URZ, 0x1f, UR6 ;  /* 0x0000001fff197899 */ /* 0x000fc40008011406 */
[----:B------:R-:W-:Y:S02]  /*42e0*/  USHF.R.U32.HI UR4, URZ, 0x4, UR4 ;  /* 0x00000004ff047899 */ /* 0x000fe40008011604 */
[----:B------:R-:W-:Y:S02]  /*42f0*/  ULEA.HI UR25, UR25, UR6, URZ, 0x5 ;  /* 0x0000000619197291 */ /* 0x000fe4000f8f28ff */
[----:B------:R-:W-:Y:S02]  /*4300*/  ULOP3.LUT UR5, UR5, 0x3fff, URZ, 0xc0, !UPT ;  /* 0x00003fff05057892 */ /* 0x000fe4000f8ec0ff */
[----:B------:R-:W-:Y:S02]  /*4310*/  USHF.R.S32.HI UR25, URZ, 0x5, UR25 ;  /* 0x00000005ff197899 */ /* 0x000fe40008011419 */
[----:B------:R-:W-:Y:S02]  /*4320*/  ULOP3.LUT UR22, UR4, 0x3fff, URZ, 0xc0, !UPT ;  /* 0x00003fff04167892 */ /* 0x000fe4000f8ec0ff */
[----:B------:R-:W-:-:S02]  /*4330*/  UISETP.LT.AND UP0, UPT, UR25, 0x1, UPT ;  /* 0x000000011900788c */ /* 0x000fc4000bf01270 */
[----:B------:R-:W-:Y:S02]  /*4340*/  ULOP3.LUT UR21, UR5, 0x10000, URZ, 0xfc, !UPT ;  /* 0x0001000005157892 */ /* 0x000fe4000f8efcff */
[----:B------:R-:W-:Y:S02]  /*4350*/  ULOP3.LUT UR22, UR22, 0x10000, URZ, 0xfc, !UPT ;  /* 0x0001000016167892 */ /* 0x000fe4000f8efcff */
[----:B------:R-:W-:Y:S01]  /*4360*/  USEL UR31, UR25, 0x1, !UP0 ;  /* 0x00000001191f7887 */ /* 0x000fe2000c000000 */
[----:B------:R-:W-:Y:S01]  /*4370*/  UMOV UR28, 0x0 ;  /* 0x00000000001c7882 */ /* 0x000fe20000000000 */
[----:B------:R-:W-:Y:S01]  /*4380*/  UMOV UR29, 0x10100010 ;  /* 0x10100010001d7882 */ /* 0x000fe20000000000 */
[----:B------:R-:W-:Y:S01]  /*4390*/  UMOV UR26, 0x0 ;  /* 0x00000000001a7882 */ /* 0x000fe20000000000 */
[----:B------:R-:W-:Y:S01]  /*43a0*/  UMOV UR27, 0x10100010 ;  /* 0x10100010001b7882 */ /* 0x000fe20000000000 */
[----:B-1----:R-:W-:Y:S02]  /*43b0*/  R2UR UR32, R3 ;  /* 0x00000000032072ca */ /* 0x002fe400000e0000 */
[----:B------:R-:W-:-:S13]  /*43c0*/  CS2R R2, SRZ ;  /* 0x0000000000027805 */ /* 0x000fda000001ff00 */
.L_x_91:
[C---:B------:R-:W-:Y:S02]  /*43d0*/  LEA R0, R8.reuse, UR17, 0x3 ;  /* 0x0000001108007c11 */ /* 0x040fe4000f8e18ff */
[----:B------:R-:W-:Y:S02]  /*43e0*/  SHF.L.U32 R5, R3, 0x1f, RZ ;  /* 0x0000001f03057819 */ /* 0x000fe400000006ff */
[----:B------:R-:W-:Y:S02]  /*43f0*/  LEA R4, R8, UR17, 0x4 ;  /* 0x0000001108047c11 */ /* 0x000fe4000f8e20ff */
[----:B------:R-:W1:Y:S02]  /*4400*/  SYNCS.PHASECHK.TRANS64.TRYWAIT P0, [R0+URZ+0x180], R5 ;  /* 0x00018005000075a7 */ /* 0x000e6400080011ff */
[----:B-1-3--:R-:W-:Y:S05]  /*4410*/  @!P0 BRA `(.L_x_84) ;  /* 0x0000005400288947 */ /* 0x00afea0003800000 */
.L_x_200:
[----:B-1----:R-:W1:Y:S01]  /*4420*/  LDS.128 R4, [R4+0x210] ;  /* 0x0002100004047984 */ /* 0x002e620000000c00 */
[----:B------:R-:W-:Y:S02]  /*4430*/  VIADD R0, R0, 0x190 ;  /* 0x0000019000007836 */ /* 0x000fe40000000000 */
[----:B------:R-:W-:Y:S01]  /*4440*/  VIADD R8, R8, 0x1 ;  /* 0x0000000108087836 */ /* 0x000fe20000000000 */
[----:B------:R-:W-:Y:S01]  /*4450*/  @!PT LDS RZ, [RZ] ;  /* 0x00000000fffff984 */ /* 0x000fe20000000800 */
[----:B------:R-:W-:Y:S01]  /*4460*/  @!PT LDS RZ, [RZ] ;  /* 0x00000000fffff984 */ /* 0x000fe20000000800 */
[----:B------:R-:W-:Y:S01]  /*4470*/  @!PT LDS RZ, [RZ] ;  /* 0x00000000fffff984 */ /* 0x000fe20000000800 */
[----:B------:R-:W-:Y:S01]  /*4480*/  @!PT LDS RZ, [RZ] ;  /* 0x00000000fffff984 */ /* 0x000fe20000000800 */
[----:B------:R2:W-:Y:S06]  /*4490*/  MEMBAR.ALL.CTA ;  /* 0x0000000000007992 */ /* 0x0005ec0000008000 */
[----:B--2---:R-:W2:Y:S01]  /*44a0*/  FENCE.VIEW.ASYNC.S ;  /* 0x00000000000073c6 */ /* 0x004ea20000000000 */
[----:B------:R-:W-:-:S04]  /*44b0*/  PRMT R0, RZ, 0x654, R0 ;  /* 0x00000654ff007816 */ /* 0x000fc80000000000 */
[----:B--2---:R2:W-:Y:S01]  /*44c0*/  SYNCS.ARRIVE.TRANS64.RED.A1T0 RZ, [R0+URZ], RZ ;  /* 0x000000ff00ff79a7 */ /* 0x0045e200081004ff */
[----:B-1----:R-:W-:Y:S01]  /*44d0*/  LOP3.LUT P1, RZ, R6, 0x1, RZ, 0xc0, !PT ;  /* 0x0000000106ff7812 */ /* 0x002fe2000782c0ff */
[----:B--2---:R-:W-:-:S12]  /*44e0*/  BRA.U UP3, `(.L_x_85) ;  /* 0x0000000103e07547 */ /* 0x004fd8000b800000 */
[----:B------:R-:W1:Y:S01]  /*44f0*/  LDCU UR4, c[0x0][0x38c] ;  /* 0x00007180ff0477ac */ /* 0x000e620008000800 */
[----:B------:R-:W-:Y:S02]  /*4500*/  PLOP3.LUT P2, PT, PT, PT, PT, 0x80, 0x8 ;  /* 0x000000000008781c */ /* 0x000fe40003f4f070 */
[----:B------:R-:W-:Y:S01]  /*4510*/  SHF.L.U32 R5, R9, 0x1f, RZ ;  /* 0x0000001f09057819 */ /* 0x000fe200000006ff */
[----:B------:R-:W-:Y:S02]  /*4520*/  ULEA UR23, UR24, UR17, 0x3 ;  /* 0x0000001118177291 */ /* 0x000fe4000f8e18ff */
[----:B------:R-:W-:Y:S02]  /*4530*/  ULEA UR18, UR24, UR32, 0x6 ;  /* 0x0000002018127291 */ /* 0x000fe4000f8e30ff */
[----:B-1----:R-:W-:-:S06]  /*4540*/  UISETP.GE.AND UP0, UPT, UR4, 0x1, UPT ;  /* 0x000000010400788c */ /* 0x002fcc000bf06270 */
[----:B------:R-:W-:-:S05]  /*4550*/  PLOP3.LUT P0, PT, PT, PT, UP0, 0x80, 0x8 ;  /* 0x000000000008781c */ /* 0x000fca0003f0f008 */
[----:B------:R-:W-:-:S08]  /*4560*/  @UP0 ULEA UR4, UR15, UR17, 0x3 ;  /* 0x000000110f040291 */ /* 0x000fd0000f8e18ff */
[----:B------:R-:W-:-:S04]  /*4570*/  @P0 SHF.L.U32 R0, R2, 0x1f, RZ ;  /* 0x0000001f02000819 */ /* 0x000fc800000006ff */
[----:B------:R1:W2:Y:S01]  /*4580*/  @P0 SYNCS.PHASECHK.TRANS64.TRYWAIT P2, [UR4], R0 ;  /* 0x00000000ff0005a7 */ /* 0x0002a20008041104 */
[----:B------:R-:W3:Y:S02]  /*4590*/  SYNCS.PHASECHK.TRANS64.TRYWAIT P0, [UR23+0x1c0], R5 ;  /* 0x0001c005ff0075a7 */ /* 0x000ee40008001117 */
[----:B-123--:R-:W-:Y:S05]  /*45a0*/  @!P0 BRA `(.L_x_86) ;  /* 0x0000005000d88947 */ /* 0x00efea0003800000 */
.L_x_202:
[----:B------:R-:W-:Y:S01]  /*45b0*/  UMOV UR19, UR14 ;  /* 0x0000000e00137c82 */ /* 0x000fe20008000000 */
[----:B------:R-:W-:Y:S05]  /*45c0*/  BRA.U !UP0, `(.L_x_87) ;  /* 0x0000000108987547 */ /* 0x000fea000b800000 */
[----:B------:R-:W-:Y:S02]  /*45d0*/  UIADD3 UR19, UPT, UPT, UR31, UR14, URZ ;  /* 0x0000000e1f137290 */ /* 0x000fe4000fffe0ff */
[----:B------:R-:W-:Y:S01]  /*45e0*/  UPLOP3.LUT UP2, UPT, UPT, UPT, UPT, 0x40, 0x4 ;  /* 0x000000000004789c */ /* 0x000fe20003f4e870 */
[----:B------:R-:W-:Y:S01]  /*45f0*/  UMOV UR16, UR25 ;  /* 0x0000001900107c82 */ /* 0x000fe20008000000 */
[----:B------:R-:W-:-:S09]  /*4600*/  UMOV UR6, UR15 ;  /* 0x0000000f00067c82 */ /* 0x000fd20008000000 */
.L_x_90:
[----:B--2---:R-:W-:Y:S01]  /*4610*/  ULEA UR5, UR6, UR17, 0x3 ;  /* 0x0000001106057291 */ /* 0x004fe2000f8e18ff */
[----:B---3--:R-:W-:Y:S11]  /*4620*/  @P2 BRA `(.L_x_88) ;  /* 0x00000000000c2947 */ /* 0x008ff60003800000 */
[----:B-1----:R-:W-:Y:S04]  /*4630*/  SHF.L.U32 R5, R2, 0x1f, RZ ;  /* 0x0000001f02057819 */ /* 0x002fe800000006ff */
[----:B------:R-:W1:Y:S02]  /*4640*/  SYNCS.PHASECHK.TRANS64.TRYWAIT P0, [UR5], R5 ;  /* 0x00000005ff0075a7 */ /* 0x000e640008001105 */
[----:B-1----:R-:W-:Y:S05]  /*4650*/  @!P0 BRA `(.L_x_89) ;  /* 0x0000005000c48947 */ /* 0x002fea0003800000 */
.L_x_88:
[----:B------:R-:W-:Y:S01]  /*4660*/  UISETP.NE.AND UP0, UPT, UR16, 0x1, UPT ;  /* 0x000000011000788c */ /* 0x000fe2000bf05270 */
[----:B------:R-:W-:Y:S01]  /*4670*/  PLOP3.LUT P2, PT, PT, PT, PT, 0x80, 0x8 ;  /* 0x000000000008781c */ /* 0x000fe20003f4f070 */
[----:B------:R-:W-:Y:S02]  /*4680*/  UIADD3 UR4, UPT, UPT, UR6, 0x1, URZ ;  /* 0x0000000106047890 */ /* 0x000fe4000fffe0ff */
[----:B------:R-:W-:Y:S02]  /*4690*/  ULEA UR12, UR6, UR22, 0x7 ;  /* 0x00000016060c7291 */ /* 0x000fe4000f8e38ff */
[----:B------:R-:W-:Y:S01]  /*46a0*/  UISETP.NE.AND UP1, UPT, UR4, 0x14, UPT ;  /* 0x000000140400788c */ /* 0x000fe2000bf25270 */
[----:B------:R-:W-:Y:S01]  /*46b0*/  PLOP3.LUT P0, PT, PT, PT, UP0, 0x80, 0x8 ;  /* 0x000000000008781c */ /* 0x000fe20003f0f008 */
[----:B------:R-:W-:Y:S02]  /*46c0*/  UIADD3 UR10, UPT, UPT, UR12, 0x2, URZ ;  /* 0x000000020c0a7890 */ /* 0x000fe4000fffe0ff */
[----:B------:R-:W-:Y:S02]  /*46d0*/  USEL UR7, URZ, 0x1, UP1 ;  /* 0x00000001ff077887 */ /* 0x000fe40008800000 */
[----:B------:R-:W-:Y:S02]  /*46e0*/  USEL UR15, UR4, URZ, UP1 ;  /* 0x000000ff040f7287 */ /* 0x000fe40008800000 */
[----:B------:R-:W-:Y:S02]  /*46f0*/  UIADD3 UR14, UPT, UPT, UR14, 0x1, URZ ;  /* 0x000000010e0e7890 */ /* 0x000fe4000fffe0ff */
[----:B------:R-:W-:Y:S01]  /*4700*/  @UP0 ULEA UR4, UR15, UR17, 0x3 ;  /* 0x000000110f040291 */ /* 0x000fe2000f8e18ff */
[----:B------:R-:W-:Y:S01]  /*4710*/  LOP3.LUT R2, R2, UR7, RZ, 0x3c, !PT ;  /* 0x0000000702027c12 */ /* 0x000fe2000f8e3cff */
[----:B------:R-:W-:Y:S01]  /*4720*/  UIADD3 UR7, UPT, UPT, UR5, 0xa0, URZ ;  /* 0x000000a005077890 */ /* 0x000fe2000fffe0ff */
[----:B------:R-:W-:Y:S02]  /*4730*/  UMOV UR13, 0x80004020 ;  /* 0x80004020000d7882 */ /* 0x000fe40000000000 */
[----:B-1----:R-:W-:Y:S01]  /*4740*/  @P0 SHF.L.U32 R0, R2, 0x1f, RZ ;  /* 0x0000001f02000819 */ /* 0x002fe200000006ff */
[----:B------:R-:W-:Y:S01]  /*4750*/  UMOV UR5, 0x80004020 ;  /* 0x8000402000057882 */ /* 0x000fe20000000000 */
[----:B------:R-:W-:Y:S01]  /*4760*/  UMOV UR11, 0x80004020 ;  /* 0x80004020000b7882 */ /* 0x000fe20000000000 */
[----:B------:R-:W-:Y:S01]  /*4770*/  UMOV UR9, 0x80004020 ;  /* 0x8000402000097882 */ /* 0x000fe20000000000 */
[----:B------:R2:W3:Y:S01]  /*4780*/  @P0 SYNCS.PHASECHK.TRANS64.TRYWAIT P2, [UR4], R0 ;  /* 0x00000000ff0005a7 */ /* 0x0004e20008041104 */
[----:B------:R-:W-:Y:S02]  /*4790*/  ULEA UR4, UR6, UR21, 0x9 ;  /* 0x0000001506047291 */ /* 0x000fe4000f8e48ff */
[----:B------:R-:W-:Y:S02]  /*47a0*/  UISETP.NE.AND UP0, UPT, UR14, UR19, UPT ;  /* 0x000000130e00728c */ /* 0x000fe4000bf05270 */
[----:B------:R-:W-:Y:S02]  /*47b0*/  UIADD3 UR8, UPT, UPT, UR4, 0x2, URZ ;  /* 0x0000000204087890 */ /* 0x000fe4000fffe0ff */
[----:B------:R-:W-:Y:S01]  /*47c0*/  UIADD3 UR16, UPT, UPT, UR16, -0x1, URZ ;  /* 0xffffffff10107890 */ /* 0x000fe2000fffe0ff */
[----:B------:R-:W-:Y:S02]  /*47d0*/  UMOV UR6, UR15 ;  /* 0x0000000f00067c82 */ /* 0x000fe40008000000 */
[----:B------:R2:W-:Y:S01]  /*47e0*/  UTCHMMA.2CTA gdesc[UR4], gdesc[UR12], tmem[UR18], tmem[UR28], idesc[UR29], UP2 ;  /* 0x00ff1c0c040075ea */ /* 0x0005e20009200012 */
[----:B------:R-:W-:Y:S03]  /*47f0*/  UPLOP3.LUT UP2, UPT, UPT, UPT, UPT, 0x80, 0x8 ;  /* 0x000000000008789c */ /* 0x000fe60003f4f070 */
[----:B------:R2:W-:Y:S01]  /*4800*/  UTCHMMA.2CTA gdesc[UR8], gdesc[UR10], tmem[UR18], tmem[UR26], idesc[UR27], UPT ;  /* 0x00ff1a0a080075ea */ /* 0x0005e2000ba00012 */
[----:B------:R2:W-:Y:S01]  /*4810*/  UTCBAR.2CTA.MULTICAST [UR7], URZ, UR20 ;  /* 0x000000ff070073e9 */ /* 0x0005e20008200814 */
[----:B------:R-:W-:Y:S06]  /*4820*/  BRA.U UP0, `(.L_x_90) ;  /* 0xfffffffd00787547 */ /* 0x000fec000b83ffff */
.L_x_87:
[----:B--2---:R-:W-:Y:S01]  /*4830*/  UIADD3 UR4, UPT, UPT, UR23, 0x1a0, URZ ;  /* 0x000001a017047890 */ /* 0x004fe2000fffe0ff */
[----:B------:R-:W-:-:S08]  /*4840*/  UMOV UR14, UR19 ;  /* 0x00000013000e7c82 */ /* 0x000fd00008000000 */
[----:B------:R2:W-:Y:S01]  /*4850*/  UTCBAR.2CTA.MULTICAST [UR4], URZ, UR30 ;  /* 0x000000ff040073e9 */ /* 0x0005e2000820081e */
[----:B------:R-:W-:Y:S02]  /*4860*/  NOP ;  /* 0x0000000000007918 */ /* 0x000fe40000000000 */
.L_x_85:
[----:B--2---:R-:W-:Y:S01]  /*4870*/  UIADD3 UR4, UPT, UPT, UR24, 0x1, URZ ;  /* 0x0000000118047890 */ /* 0x004fe2000fffe0ff */
[----:B------:R-:W-:-:S03]  /*4880*/  ISETP.NE.AND P0, PT, R8, 0x2, PT ;  /* 0x000000020800780c */ /* 0x000fc60003f05270 */
[----:B------:R-:W-:Y:S01]  /*4890*/  UISETP.NE.AND UP0, UPT, UR4, 0x4, UPT ;  /* 0x000000040400788c */ /* 0x000fe2000bf05270 */
[----:B-1----:R-:W-:Y:S02]  /*48a0*/  SEL R0, RZ, 0x1, P0 ;  /* 0x00000001ff007807 */ /* 0x002fe40000000000 */
[----:B------:R-:W-:Y:S01]  /*48b0*/  SEL R8, R8, RZ, P0 ;  /* 0x000000ff08087207 */ /* 0x000fe20000000000 */
[----:B------:R-:W-:Y:S01]  /*48c0*/  USEL UR5, URZ, 0x1, UP0 ;  /* 0x00000001ff057887 */ /* 0x000fe20008000000 */
[----:B------:R-:W-:Y:S01]  /*48d0*/  LOP3.LUT R3, R3, R0, RZ, 0x3c, !PT ;  /* 0x0000000003037212 */ /* 0x000fe200078e3cff */
[----:B------:R-:W-:-:S04]  /*48e0*/  USEL UR24, UR4, URZ, UP0 ;  /* 0x000000ff04187287 */ /* 0x000fc80008000000 */
[----:B------:R-:W-:Y:S01]  /*48f0*/  LOP3.LUT R9, R9, UR5, RZ, 0x3c, !PT ;  /* 0x0000000509097c12 */ /* 0x000fe2000f8e3cff */
[----:B------:R-:W-:Y:S07]  /*4900*/  @P1 BRA `(.L_x_91) ;  /* 0xfffffff800b01947 */ /* 0x000fee000383ffff */
[----:B------:R-:W1:Y:S01]  /*4910*/  S2UR UR8, SR_CgaCtaId ;  /* 0x00000000000879c3 */ /* 0x000e620000008800 */
[----:B------:R-:W-:Y:S01]  /*4920*/  ELECT P0, URZ, PT ;  /* 0x0000000000ff782f */ /* 0x000fe20003800000 */
[----:B------:R-:W-:Y:S01]  /*4930*/  HFMA2 R0, -RZ, RZ, 0, 5.9604644775390625e-08 ;  /* 0x00000001ff007431 */ /* 0x000fe200000001ff */
[----:B------:R-:W-:-:S05]  /*4940*/  UMOV UR4, 0x40 ;  /* 0x0000004000047882 */ /* 0x000fca0000000000 */
[----:B------:R-:W-:Y:S01]  /*4950*/  UVIRTCOUNT.DEALLOC.SMPOOL 0x80 ;  /* 0x000000800000784c */ /* 0x000fe20000000000 */
[----:B------:R-:W-:Y:S02]  /*4960*/  UISETP.NE.AND UP1, UPT, UR33, URZ, UPT ;  /* 0x000000ff2100728c */ /* 0x000fe4000bf25270 */
[----:B-1----:R-:W-:-:S09]  /*4970*/  ULEA UR8, UR8, UR4, 0x18 ;  /* 0x0000000408087291 */ /* 0x002fd2000f8ec0ff */
[----:B------:R1:W-:Y:S01]  /*4980*/  @P0 STS.U8 [UR8+0x1c], R0 ;  /* 0x00001c00ff000988 */ /* 0x0003e20008000008 */
[----:B------:R-:W-:Y:S05]  /*4990*/  BRA.U UP1, `(.L_x_92) ;  /* 0x0000000101a07547 */ /* 0x000fea000b800000 */
[----:B------:R-:W-:Y:S01]  /*49a0*/  UIADD3 UR7, UPT, UPT, UR17, 0x1c0, URZ ;  /* 0x000001c011077890 */ /* 0x000fe2000fffe0ff */
[----:B------:R-:W-:-:S03]  /*49b0*/  SHF.L.U32 R3, R9, 0x1f, RZ ;  /* 0x0000001f09037819 */ /* 0x000fc600000006ff */
[----:B------:R-:W-:-:S09]  /*49c0*/  ULEA UR4, UR24, UR7, 0x3 ;  /* 0x0000000718047291 */ /* 0x000fd2000f8e18ff */
[----:B------:R-:W2:Y:S02]  /*49d0*/  SYNCS.PHASECHK.TRANS64.TRYWAIT P0, [UR4], R3 ;  /* 0x00000003ff0075a7 */ /* 0x000ea40008001104 */
[----:B--2---:R-:W-:Y:S05]  /*49e0*/  @!P0 BRA `(.L_x_93) ;  /* 0x0000004c00f88947 */ /* 0x004fea0003800000 */
.L_x_205:
        /* <DEDUP_REMOVED lines=9> */
.L_x_207:
        /* <DEDUP_REMOVED lines=9> */
.L_x_209:
[----:B------:R-:W-:-:S04]  /*4b10*/  UIADD3 UR4, UPT, UPT, UR4, 0x1, URZ ;  /* 0x0000000104047890 */ /* 0x000fc8000fffe0ff */
[----:B------:R-:W-:-:S04]  /*4b20*/  UISETP.NE.AND UP0, UPT, UR4, 0x4, UPT ;  /* 0x000000040400788c */ /* 0x000fc8000bf05270 */
[----:B------:R-:W-:Y:S02]  /*4b30*/  USEL UR5, URZ, 0x1, UP0 ;  /* 0x00000001ff057887 */ /* 0x000fe40008000000 */
[----:B------:R-:W-:-:S04]  /*4b40*/  USEL UR4, UR4, URZ, UP0 ;  /* 0x000000ff04047287 */ /* 0x000fc80008000000 */
[----:B------:R-:W-:Y:S01]  /*4b50*/  ULEA UR4, UR4, UR7, 0x3 ;  /* 0x0000000704047291 */ /* 0x000fe2000f8e18ff */
[----:B-1----:R-:W-:-:S04]  /*4b60*/  LOP3.LUT R3, R2, UR5, RZ, 0x3c, !PT ;  /* 0x0000000502037c12 */ /* 0x002fc8000f8e3cff */
[----:B------:R-:W-:Y:S01]  /*4b70*/  SHF.L.U32 R3, R3, 0x1f, RZ ;  /* 0x0000001f03037819 */ /* 0x000fe200000006ff */
[----:B------:R-:W-:-:S04]  /*4b80*/  IMAD.U32 R0, RZ, RZ, UR4 ;  /* 0x00000004ff007e24 */ /* 0x000fc8000f8e00ff */
[----:B------:R1:W2:Y:S03]  /*4b90*/  SYNCS.PHASECHK.TRANS64.TRYWAIT P0, [R0+URZ], R3 ;  /* 0x00000003000075a7 */ /* 0x0002a600080011ff */
[----:B--2---:R-:W-:Y:S05]  /*4ba0*/  @!P0 NANOSLEEP.SYNCS 0x989680 ;  /* 0x009896800000895d */ /* 0x004fea0003900000 */
[----:B------:R-:W2:Y:S02]  /*4bb0*/  @!P0 SYNCS.PHASECHK.TRANS64 P0, [R0+URZ], R3 ;  /* 0x00000003000085a7 */ /* 0x000ea400080010ff */
[----:B--2---:R-:W-:Y:S05]  /*4bc0*/  @P0 BRA `(.L_x_96) ;  /* 0x0000000000200947 */ /* 0x004fea0003800000 */
.L_x_97:
[----:B--2---:R2:W4:Y:S02]  /*4bd0*/  SYNCS.PHASECHK.TRANS64.TRYWAIT P0, [R0+URZ], R3 ;  /* 0x00000003000075a7 */ /* 0x00452400080011ff */
[----:B----4-:R-:W-:Y:S05]  /*4be0*/  @!P0 NANOSLEEP.SYNCS 0x989680 ;  /* 0x009896800000895d */ /* 0x010fea0003900000 */
[----:B------:R-:W4:Y:S02]  /*4bf0*/  @!P0 SYNCS.PHASECHK.TRANS64 P0, [R0+URZ], R3 ;  /* 0x00000003000085a7 */ /* 0x000f2400080010ff */
[----:B----4-:R-:W-:Y:S05]  /*4c00*/  @!P0 BRA `(.L_x_97) ;  /* 0xfffffffc00f08947 */ /* 0x010fea000383ffff */
[----:B------:R-:W-:Y:S05]  /*4c10*/  BRA `(.L_x_96) ;  /* 0x00000000000c7947 */ /* 0x000fea0003800000 */
.L_x_92:
[----:B------:R-:W-:-:S04]  /*4c20*/  UIADD3 UR4, UPT, UPT, UR17, 0x200, URZ ;  /* 0x0000020011047890 */ /* 0x000fc8000fffe0ff */
[----:B------:R-:W-:-:S09]  /*4c30*/  UPRMT UR4, UR34, 0x654, UR4 ;  /* 0x0000065422047896 */ /* 0x000fd20008000004 */
[----:B------:R-:W-:Y:S03]  /*4c40*/  SYNCS.ARRIVE.TRANS64.RED.A1T0 RZ, [UR4], RZ ;  /* 0x000000ffffff79a7 */ /* 0x000fe60008100404 */
.L_x_96:
[----:B-12---:R-:W-:Y:S01]  /*4c50*/  SHF.L.U32 R3, RZ, 0x1f, RZ ;  /* 0x0000001fff037819 */ /* 0x006fe200000006ff */
[----:B------:R-:W-:Y:S01]  /*4c60*/  UIADD3 UR4, UPT, UPT, UR17, 0x200, URZ ;  /* 0x0000020011047890 */ /* 0x000fe2000fffe0ff */
[----:B------:R-:W-:Y:S02]  /*4c70*/  PLOP3.LUT P0, PT, PT, PT, UP1, 0x80, 0x8 ;  /* 0x000000000008781c */ /* 0x000fe40003f0f018 */
[----:B------:R-:W1:Y:S02]  /*4c80*/  SYNCS.PHASECHK.TRANS64.TRYWAIT P1, [UR17+0x200], R3 ;  /* 0x00020003ff0075a7 */ /* 0x000e640008021111 */
[----:B-1----:R-:W-:Y:S09]  /*4c90*/  @!P1 BRA `(.L_x_98) ;  /* 0x0000004c00949947 */ /* 0x002ff20003800000 */
.L_x_211:
[----:B------:R-:W-:Y:S01]  /*4ca0*/  @!UP1 UPRMT UR4, UR34, 0x654, UR4 ;  /* 0x0000065422049896 */ /* 0x000fe20008000004 */
[----:B------:R-:W-:Y:S01]  /*4cb0*/  UMOV UR5, 0xffff ;  /* 0x0000ffff00057882 */ /* 0x000fe20000000000 */
[----:B------:R-:W-:-:S07]  /*4cc0*/  UMOV UR6, 0x1 ;  /* 0x0000000100067882 */ /* 0x000fce0000000000 */
[----:B------:R-:W-:Y:S01]  /*4cd0*/  @!P0 SYNCS.ARRIVE.TRANS64.RED.A1T0 RZ, [UR4], RZ ;  /* 0x000000ffffff89a7 */ /* 0x000fe20008100404 */
[----:B------:R-:W-:Y:S01]  /*4ce0*/  NOP ;  /* 0x0000000000007918 */ /* 0x000fe20000000000 */
[----:B-1----:R-:W1:Y:S01]  /*4cf0*/  LDS R0, [UR8+0x14] ;  /* 0x00001408ff007984 */ /* 0x002e620008000800 */
[----:B------:R-:W-:-:S04]  /*4d00*/  ULOP3.LUT UR4, UR32, 0xffff, URZ, 0xc0, !UPT ;  /* 0x0000ffff20047892 */ /* 0x000fc8000f8ec0ff */
[----:B------:R-:W-:-:S04]  /*4d10*/  USHF.R.U32.HI UR4, URZ, 0x5, UR4 ;  /* 0x00000005ff047899 */ /* 0x000fc80008011604 */
[----:B------:R-:W-:Y:S02]  /*4d20*/  USHF.L.U32 UR5, UR5, UR4, URZ ;  /* 0x0000000405057299 */ /* 0x000fe400080006ff */
[----:B------:R-:W-:-:S04]  /*4d30*/  USHF.L.U32 UR4, UR6, UR4, URZ ;  /* 0x0000000406047299 */ /* 0x000fc800080006ff */
[----:B-1----:R-:W-:-:S04]  /*4d40*/  LOP3.LUT R0, R0, UR5, RZ, 0xc0, !PT ;  /* 0x0000000500007c12 */ /* 0x002fc8000f8ec0ff */
[----:B------:R-:W-:-:S13]  /*4d50*/  ISETP.NE.AND P0, PT, R0, UR5, PT ;  /* 0x0000000500007c0c */ /* 0x000fda000bf05270 */
[----:B------:R-:W-:Y:S05]  /*4d60*/  @P0 BRA `(.L_x_99) ;  /* 0x0000000000580947 */ /* 0x000fea0003800000 */
[----:B------:R-:W1:Y:S02]  /*4d70*/  LDS R0, [UR8+0x18] ;  /* 0x00001808ff007984 */ /* 0x000e640008000800 */
[----:B-1----:R-:W-:-:S04]  /*4d80*/  LOP3.LUT R0, R0, UR4, RZ, 0xc0, !PT ;  /* 0x0000000400007c12 */ /* 0x002fc8000f8ec0ff */
[----:B------:R-:W-:-:S13]  /*4d90*/  ISETP.NE.AND P0, PT, R0, UR4, PT ;  /* 0x0000000400007c0c */ /* 0x000fda000bf05270 */
[----:B------:R-:W-:Y:S05]  /*4da0*/  @P0 BRA `(.L_x_100) ;  /* 0x00000000003c0947 */ /* 0x000fea0003800000 */
[----:B------:R-:W1:Y:S01]  /*4db0*/  S2R R2, SR_LANEID ;  /* 0x0000000000027919 */ /* 0x000e620000000000 */
[----:B------:R-:W-:Y:S01]  /*4dc0*/  ULOP3.LUT UR5, URZ, UR5, URZ, 0x33, !UPT ;  /* 0x00000005ff057292 */ /* 0x000fe2000f8e33ff */
[----:B------:R-:W-:Y:S01]  /*4dd0*/  LOP3.LUT R4, RZ, UR4, RZ, 0x33, !PT ;  /* 0x00000004ff047c12 */ /* 0x000fe2000f8e33ff */
[----:B------:R-:W-:Y:S02]  /*4de0*/  VOTEU.ANY UR4, UPT, PT ;  /* 0x0000000000047886 */ /* 0x000fe400038e0100 */
[----:B------:R-:W-:Y:S01]  /*4df0*/  UFLO.U32 UR4, UR4 ;  /* 0x00000004000472bd */ /* 0x000fe200080e0000 */
[----:B------:R-:W2:Y:S01]  /*4e00*/  REDUX UR6, R4 ;  /* 0x00000000040673c4 */ /* 0x000ea20000000000 */
[----:B------:R-:W-:-:S06]  /*4e10*/  IMAD.U32 R0, RZ, RZ, UR5 ;  /* 0x00000005ff007e24 */ /* 0x000fcc000f8e00ff */
[----:B------:R4:W-:Y:S01]  /*4e20*/  UTCATOMSWS.AND URZ, UR5 ;  /* 0x0000000500ff79e3 */ /* 0x0009e20008000000 */
[----:B------:R-:W3:Y:S01]  /*4e30*/  REDUX UR7, R0 ;  /* 0x00000000000773c4 */ /* 0x000ee20000000000 */
[----:B-1----:R-:W-:Y:S01]  /*4e40*/  ISETP.EQ.U32.AND P0, PT, R2, UR4, PT ;  /* 0x0000000402007c0c */ /* 0x002fe2000bf02070 */
[----:B--2---:R-:W-:Y:S01]  /*4e50*/  IMAD.U32 R2, RZ, RZ, UR6 ;  /* 0x00000006ff027e24 */ /* 0x004fe2000f8e00ff */
[----:B---3--:R-:W-:-:S11]  /*4e60*/  MOV R3, UR7 ;  /* 0x0000000700037c02 */ /* 0x008fd60008000f00 */
[----:B------:R4:W-:Y:S04]  /*4e70*/  @P0 ATOMS.AND RZ, [UR8+0x14], R3 ;  /* 0x00001403ffff098c */ /* 0x0009e8000a800008 */
[----:B------:R4:W-:Y:S01]  /*4e80*/  @P0 ATOMS.AND RZ, [UR8+0x18], R2 ;  /* 0x00001802ffff098c */ /* 0x0009e2000a800008 */
[----:B------:R-:W-:Y:S05]  /*4e90*/  BRA `(.L_x_101) ;  /* 0x0000000000147947 */ /* 0x000fea0003800000 */
.L_x_100:
[----:B------:R-:W-:Y:S02]  /*4ea0*/  MOV R2, 0x4ec0 ;  /* 0x00004ec000027802 */ /* 0x000fe40000000f00 */
[----:B---3-5:R-:W-:Y:S05]  /*4eb0*/  CALL.REL.NOINC `($__internal_0_$__cuda_sm10x_tcgen05_guardrail_trap_col_being_dealloced_not_returned_by_alloc) ;  /* 0x0000005000007944 */ /* 0x028fea0003c00000 */
[----:B------:R-:W-:Y:S05]  /*4ec0*/  BRA `(.L_x_101) ;  /* 0x0000000000087947 */ /* 0x000fea0003800000 */
.L_x_99:
[----:B------:R-:W-:Y:S02]  /*4ed0*/  MOV R2, 0x4ef0 ;  /* 0x00004ef000027802 */ /* 0x000fe40000000f00 */
[----:B---3-5:R-:W-:Y:S05]  /*4ee0*/  CALL.REL.NOINC `($__internal_2_$__cuda_sm10x_tcgen05_guardrail_trap_unallocated_columns_being_dealloced) ;  /* 0x00000050000c7944 */ /* 0x028fea0003c00000 */
.L_x_101:
[----:B------:R-:W-:Y:S01]  /*4ef0*/  NOP ;  /* 0x0000000000007918 */ /* 0x000fe20000000000 */
[----:B----4-:R-:W-:Y:S05]  /*4f00*/  EXIT ;  /* 0x000000000000794d */ /* 0x010fea0003800000 */
.L_x_72:
[----:B------:R-:W-:-:S09]  /*4f10*/  UISETP.NE.OR UP0, UPT, UR13, 0x3, !UP3 ;  /* 0x000000030d00788c */ /* 0x000fd2000df05670 */
[----:B------:R-:W-:Y:S05]  /*4f20*/  BRA.U UP0, `(.L_x_102) ;  /* 0x0000000d00fc7547 */ /* 0x000fea000b800000 */
[----:B------:R-:W1:Y:S01]  /*4f30*/  S2UR UR6, SR_CgaCtaId ;  /* 0x00000000000679c3 */ /* 0x000e620000008800 */
[----:B------:R-:W2:Y:S01]  /*4f40*/  LDCU UR33, c[0x0][0x370] ;  /* 0x00006e00ff2177ac */ /* 0x000ea20008000800 */
[----:B------:R-:W-:Y:S02]  /*4f50*/  HFMA2 R13, -RZ, RZ, 0, 0 ;  /* 0x00000000ff0d7431 */ /* 0x000fe400000001ff */
[----:B------:R-:W-:Y:S01]  /*4f60*/  IMAD.MOV.U32 R15, RZ, RZ, 0x1 ;  /* 0x00000001ff0f7424 */ /* 0x000fe200078e00ff */
[----:B------:R-:W-:Y:S01]  /*4f70*/  MOV R7, 0x2000 ;  /* 0x0000200000077802 */ /* 0x000fe20000000f00 */
[----:B------:R-:W2:Y:S01]  /*4f80*/  LDCU.128 UR28, c[0x0][0xb10] ;  /* 0x00016200ff1c77ac */ /* 0x000ea20008000c00 */
[----:B------:R-:W-:Y:S01]  /*4f90*/  IMAD.MOV.U32 R14, RZ, RZ, RZ ;  /* 0x000000ffff0e7224 */ /* 0x000fe200078e00ff */
[----:B------:R-:W3:Y:S01]  /*4fa0*/  LDC.64 R16, c[0x0][0x348] ;  /* 0x0000d200ff107b82 */ /* 0x000ee20000000a00 */
[----:B------:R-:W4:Y:S01]  /*4fb0*/  LDCU UR27, c[0x0][0x374] ;  /* 0x00006e80ff1b77ac */ /* 0x000f220008000800 */
[----:B------:R-:W4:Y:S06]  /*4fc0*/  LDCU UR15, c[0x0][0xb0c] ;  /* 0x00016180ff0f77ac */ /* 0x000f2c0008000800 */
[----:B------:R-:W3:Y:S01]  /*4fd0*/  LDC.64 R2, c[0x0][0x888] ;  /* 0x00022200ff027b82 */ /* 0x000ee20000000a00 */
[----:B------:R-:W4:Y:S01]  /*4fe0*/  LDCU UR38, c[0x0][0xb20] ;  /* 0x00016400ff2677ac */ /* 0x000f220008000800 */
[----:B------:R-:W4:Y:S06]  /*4ff0*/  LDCU UR4, c[0x0][0xb30] ;  /* 0x00016600ff0477ac */ /* 0x000f2c0008000800 */
[----:B------:R-:W3:Y:S01]  /*5000*/  LDC.64 R4, c[0x0][0x890] ;  /* 0x00022400ff047b82 */ /* 0x000ee20000000a00 */
[----:B------:R-:W-:Y:S01]  /*5010*/  UMOV UR24, 0x400 ;  /* 0x0000040000187882 */ /* 0x000fe20000000000 */
[----:B------:R-:W-:-:S02]  /*5020*/  UPLOP3.LUT UP3, UPT, UPT, UPT, UPT, 0x40, 0x4 ;  /* 0x000000000004789c */ /* 0x000fc40003f6e870 */
[----:B-1----:R-:W-:Y:S02]  /*5030*/  ULEA UR24, UR6, UR24, 0x18 ;  /* 0x0000001806187291 */ /* 0x002fe4000f8ec0ff */
[----:B--2---:R-:W-:Y:S02]  /*5040*/  UIMAD.WIDE.U32 UR6, UR33, UR28, URZ ;  /* 0x0000001c210672a5 */ /* 0x004fe4000f8e00ff */
[----:B----4-:R-:W-:Y:S02]  /*5050*/  UIMAD.WIDE.U32 UR8, UR27, UR31, URZ ;  /* 0x0000001f1b0872a5 */ /* 0x010fe4000f8e00ff */
[----:B------:R-:W-:Y:S02]  /*5060*/  UISETP.GE.AND UP0, UPT, UR40, 0x1, UPT ;  /* 0x000000012800788c */ /* 0x000fe4000bf06270 */
[----:B------:R-:W-:Y:S01]  /*5070*/  UISETP.NE.AND UP4, UPT, UR40, 0x1, UPT ;  /* 0x000000012800788c */ /* 0x000fe2000bf85270 */
[----:B------:R-:W-:Y:S02]  /*5080*/  UMOV UR6, UR7 ;  /* 0x0000000700067c82 */ /* 0x000fe40008000000 */
[----:B------:R-:W-:Y:S01]  /*5090*/  UMOV UR34, UR9 ;  /* 0x0000000900227c82 */ /* 0x000fe20008000000 */
[----:B------:R-:W1:Y:S01]  /*50a0*/  LDCU.64 UR16, c[0x0][0xb28] ;  /* 0x00016500ff1077ac */ /* 0x000e620008000a00 */
[----:B------:R-:W-:-:S02]  /*50b0*/  UISETP.NE.AND UP6, UPT, UR15, 0x1, UPT ;  /* 0x000000010f00788c */ /* 0x000fc4000bfc5270 */
[----:B------:R-:W-:Y:S02]  /*50c0*/  UISETP.NE.AND UP5, UPT, UR30, 0x1, UPT ;  /* 0x000000011e00788c */ /* 0x000fe4000bfa5270 */
[----:B------:R-:W-:Y:S02]  /*50d0*/  USHF.R.U32.HI UR35, URZ, UR29, UR6 ;  /* 0x0000001dff237299 */ /* 0x000fe40008011606 */
[----:B------:R-:W-:Y:S02]  /*50e0*/  USHF.R.U32.HI UR34, URZ, UR38, UR34 ;  /* 0x00000026ff227299 */ /* 0x000fe40008011622 */
[----:B------:R-:W-:Y:S01]  /*50f0*/  UISETP.NE.AND UP2, UPT, UR4, 0x1, UPT ;  /* 0x000000010400788c */ /* 0x000fe2000bf45270 */
[----:B------:R-:W-:-:S10]  /*5100*/  UMOV UR12, URZ ;  /* 0x000000ff000c7c82 */ /* 0x000fd40008000000 */
.L_x_111:
[C---:B------:R-:W-:Y:S02]  /*5110*/  LEA R12, R14.reuse, UR24, 0x3 ;  /* 0x000000180e0c7c11 */ /* 0x040fe4000f8e18ff */
[----:B------:R-:W-:Y:S02]  /*5120*/  SHF.L.U32 R9, R13, 0x1f, RZ ;  /* 0x0000001f0d097819 */ /* 0x000fe400000006ff */
[----:B------:R-:W-:Y:S02]  /*5130*/  LEA R10, R14, UR24, 0x4 ;  /* 0x000000180e0a7c11 */ /* 0x000fe4000f8e20ff */
[----:B------:R-:W2:Y:S02]  /*5140*/  SYNCS.PHASECHK.TRANS64.TRYWAIT P0, [R12+URZ+0x180], R9 ;  /* 0x000180090c0075a7 */ /* 0x000ea400080011ff */
[----:B--2-4-:R-:W-:Y:S05]  /*5150*/  @!P0 BRA `(.L_x_103) ;  /* 0x00000048007c8947 */ /* 0x014fea0003800000 */
.L_x_212:
[----:B--2---:R-:W2:Y:S01]  /*5160*/  LDS.128 R8, [R10+0x210] ;  /* 0x000210000a087984 */ /* 0x004ea20000000c00 */
[----:B------:R-:W-:Y:S01]  /*5170*/  UISETP.GE.AND UP0, UPT, UR40, 0x1, UPT ;  /* 0x000000012800788c */ /* 0x000fe2000bf06270 */
[----:B------:R-:W-:Y:S01]  /*5180*/  @!PT LDS RZ, [RZ] ;  /* 0x00000000fffff984 */ /* 0x000fe20000000800 */
[----:B------:R-:W-:Y:S01]  /*5190*/  @!PT LDS RZ, [RZ] ;  /* 0x00000000fffff984 */ /* 0x000fe20000000800 */
[----:B------:R-:W-:Y:S01]  /*51a0*/  @!PT LDS RZ, [RZ] ;  /* 0x00000000fffff984 */ /* 0x000fe20000000800 */
[----:B------:R-:W-:Y:S01]  /*51b0*/  @!PT LDS RZ, [RZ] ;  /* 0x00000000fffff984 */ /* 0x000fe20000000800 */
[----:B------:R4:W-:Y:S06]  /*51c0*/  MEMBAR.ALL.CTA ;  /* 0x0000000000007992 */ /* 0x0009ec0000008000 */
[----:B----4-:R-:W4:Y:S01]  /*51d0*/  FENCE.VIEW.ASYNC.S ;  /* 0x00000000000073c6 */ /* 0x010f220000000000 */
[----:B--2---:R-:W-:Y:S11]  /*51e0*/  LOP3.LUT P0, RZ, R10, 0x1, RZ, 0xc0, !PT ;  /* 0x000000010aff7812 */ /* 0x004ff6000780c0ff */
[----:B------:R-:W-:Y:S02]  /*51f0*/  @!UPT UIADD3 URZ, UPT, UPT, URZ, URZ, URZ ;  /* 0x000000fffffff290 */ /* 0x000fe4000fffe0ff */
[----:B----4-:R-:W-:Y:S01]  /*5200*/  VOTEU.ANY UP1, P0 ;  /* 0x0000000000ff7886 */ /* 0x010fe20000020100 */
[----:B------:R-:W-:Y:S11]  /*5210*/  PLOP3.LUT P0, PT, PT, PT, UP1, 0x80, 0x8 ;  /* 0x000000000008781c */ /* 0x000ff60003f0f018 */
[----:B------:R-:W-:Y:S02]  /*5220*/  @!UPT UIADD3 URZ, UPT, UPT, URZ, URZ, URZ ;  /* 0x000000fffffff290 */ /* 0x000fe4000fffe0ff */
[----:B------:R-:W-:Y:S02]  /*5230*/  @P0 SHF.R.U32.HI R0, RZ, 0x10, R9 ;  /* 0x00000010ff000819 */ /* 0x000fe40000011609 */
[----:B------:R-:W-:Y:S02]  /*5240*/  @P0 MOV R6, R8 ;  /* 0x0000000800060202 */ /* 0x000fe40000000f00 */
[----:B------:R-:W-:Y:S01]  /*5250*/  @P0 R2UR UR4, R0 ;  /* 0x00000000000402ca */ /* 0x000fe200000e0000 */
[----:B------:R-:W-:Y:S01]  /*5260*/  VIADD R0, R12, 0x190 ;  /* 0x000001900c007836 */ /* 0x000fe20000000000 */
[----:B------:R-:W-:Y:S02]  /*5270*/  @P0 LOP3.LUT R8, R9, 0xffff, RZ, 0xc0, !PT ;  /* 0x0000ffff09080812 */ /* 0x000fe400078ec0ff */
[----:B------:R-:W-:Y:S02]  /*5280*/  @P0 R2UR UR6, R6 ;  /* 0x00000000060602ca */ /* 0x000fe400000e0000 */
[----:B------:R-:W-:Y:S02]  /*5290*/  PRMT R0, RZ, 0x654, R0 ;  /* 0x00000654ff007816 */ /* 0x000fe40000000000 */
[----:B------:R-:W-:Y:S02]  /*52a0*/  @P0 R2UR UR5, R8 ;  /* 0x00000000080502ca */ /* 0x000fe400000e0000 */
[----:B------:R2:W-:Y:S03]  /*52b0*/  SYNCS.ARRIVE.TRANS64.RED.A1T0 RZ, [R0+URZ], RZ ;  /* 0x000000ff00ff79a7 */ /* 0x0005e600081004ff */
[----:B------:R-:W-:Y:S04]  /*52c0*/  @UP1 UMOV UR26, UR4 ;  /* 0x00000004001a1c82 */ /* 0x000fe80008000000 */
[----:B------:R-:W-:Y:S04]  /*52d0*/  @UP1 UMOV UR14, UR6 ;  /* 0x00000006000e1c82 */ /* 0x000fe80008000000 */
[----:B------:R-:W-:Y:S01]  /*52e0*/  @UP1 UMOV UR13, UR5 ;  /* 0x00000005000d1c82 */ /* 0x000fe20008000000 */
[----:B------:R-:W-:Y:S05]  /*52f0*/  BRA.U !UP0, `(.L_x_104) ;  /* 0x0000000108a47547 */ /* 0x000fea000b800000 */
[----:B------:R-:W-:Y:S02]  /*5300*/  UIMAD.WIDE.U32 UR8, UR13, UR31, URZ ;  /* 0x0000001f0d0872a5 */ /* 0x000fe4000f8e00ff */
[----:B------:R-:W-:Y:S02]  /*5310*/  UIMAD.WIDE.U32 UR10, UR14, UR28, URZ ;  /* 0x0000001c0e0a72a5 */ /* 0x000fe4000f8e00ff */
[----:B------:R-:W-:Y:S02]  /*5320*/  USEL UR4, UR27, UR34, !UP5 ;  /* 0x000000221b047287 */ /* 0x000fe4000e800000 */
[----:B------:R-:W-:Y:S02]  /*5330*/  USEL UR7, UR33, UR35, !UP6 ;  /* 0x0000002321077287 */ /* 0x000fe4000f000000 */
[----:B-1----:R-:W-:Y:S02]  /*5340*/  UIMAD.WIDE.U32 UR18, UR4, UR16, URZ ;  /* 0x00000010041272a5 */ /* 0x002fe4000f8e00ff */
[----:B------:R-:W-:Y:S01]  /*5350*/  UIMAD.WIDE.U32 UR20, UR7, UR16, URZ ;  /* 0x00000010071472a5 */ /* 0x000fe2000f8e00ff */
[----:B------:R-:W-:Y:S02]  /*5360*/  UMOV UR5, UR9 ;  /* 0x0000000900057c82 */ /* 0x000fe40008000000 */
[----:B------:R-:W-:Y:S03]  /*5370*/  USHF.R.U32.HI UR6, URZ, UR38, UR5 ;  /* 0x00000026ff067299 */ /* 0x000fe60008011605 */
[----:B------:R-:W-:Y:S01]  /*5380*/  UMOV UR5, UR11 ;  /* 0x0000000b00057c82 */ /* 0x000fe20008000000 */
[----:B------:R-:W-:Y:S02]  /*5390*/  USEL UR6, UR13, UR6, !UP5 ;  /* 0x000000060d067287 */ /* 0x000fe4000e800000 */
[----:B------:R-:W-:Y:S02]  /*53a0*/  USHF.R.U32.HI UR8, URZ, UR29, UR5 ;  /* 0x0000001dff087299 */ /* 0x000fe40008011605 */
[----:B------:R-:W-:Y:S01]  /*53b0*/  UIMAD.WIDE.U32 UR10, UR6, UR16, URZ ;  /* 0x00000010060a72a5 */ /* 0x000fe2000f8e00ff */
[----:B------:R-:W-:Y:S02]  /*53c0*/  UMOV UR5, UR19 ;  /* 0x0000001300057c82 */ /* 0x000fe40008000000 */
[----:B------:R-:W-:Y:S03]  /*53d0*/  @UP4 USHF.R.U32.HI UR4, URZ, UR17, UR5 ;  /* 0x00000011ff044299 */ /* 0x000fe60008011605 */
[----:B------:R-:W-:Y:S01]  /*53e0*/  UMOV UR5, UR21 ;  /* 0x0000001500057c82 */ /* 0x000fe20008000000 */
[----:B------:R-:W-:Y:S02]  /*53f0*/  UIMAD UR4, UR40, UR4, URZ ;  /* 0x00000004280472a4 */ /* 0x000fe4000f8e02ff */
[----:B------:R-:W-:Y:S02]  /*5400*/  @UP4 USHF.R.U32.HI UR7, URZ, UR17, UR5 ;  /* 0x00000011ff074299 */ /* 0x000fe40008011605 */
[----:B------:R-:W-:Y:S02]  /*5410*/  USEL UR5, UR14, UR8, !UP6 ;  /* 0x000000080e057287 */ /* 0x000fe4000f000000 */
[----:B------:R-:W-:Y:S02]  /*5420*/  UIMAD UR8, UR40, UR7, URZ ;  /* 0x00000007280872a4 */ /* 0x000fe4000f8e02ff */
[----:B------:R-:W-:Y:S03]  /*5430*/  UISETP.GE.AND UP0, UPT, UR6, UR4, UPT ;  /* 0x000000040600728c */ /* 0x000fe6000bf06270 */
[----:B------:R-:W-:Y:S01]  /*5440*/  UMOV UR4, UR11 ;  /* 0x0000000b00047c82 */ /* 0x000fe20008000000 */
[----:B------:R-:W-:Y:S02]  /*5450*/  UISETP.GE.OR UP0, UPT, UR5, UR8, UP0 ;  /* 0x000000080500728c */ /* 0x000fe40008706670 */
[----:B------:R-:W-:Y:S02]  /*5460*/  USHF.R.U32.HI UR4, URZ, UR17, UR4 ;  /* 0x00000011ff047299 */ /* 0x000fe40008011604 */
[----:B------:R-:W-:Y:S02]  /*5470*/  UIMAD.WIDE.U32 UR8, UR5, UR16, URZ ;  /* 0x00000010050872a5 */ /* 0x000fe4000f8e00ff */
[----:B------:R-:W-:Y:S04]  /*5480*/  USEL UR10, UR6, UR4, !UP4 ;  /* 0x00000004060a7287 */ /* 0x000fe8000e000000 */
[----:B------:R-:W-:Y:S01]  /*5490*/  UIADD3 UR11, UPT, UPT, -UR10, URZ, URZ ;  /* 0x000000ff0a0b7290 */ /* 0x000fe2000fffe1ff */
[----:B------:R-:W-:Y:S02]  /*54a0*/  @!UP0 UMOV UR4, UR9 ;  /* 0x0000000900048c82 */ /* 0x000fe40008000000 */
[----:B------:R-:W-:Y:S02]  /*54b0*/  @!UP0 USHF.R.U32.HI UR4, URZ, UR17, UR4 ;  /* 0x00000011ff048299 */ /* 0x000fe40008011604 */
[----:B------:R-:W-:Y:S02]  /*54c0*/  UIMAD UR8, UR40, UR11, UR6 ;  /* 0x0000000b280872a4 */ /* 0x000fe4000f8e0206 */
[----:B------:R-:W-:Y:S04]  /*54d0*/  @!UP0 USEL UR4, UR5, UR4, !UP4 ;  /* 0x0000000405048287 */ /* 0x000fe8000e000000 */
[----:B------:R-:W-:Y:S02]  /*54e0*/  @!UP0 UIMAD UR8, UR7, UR8, UR4 ;  /* 0x00000008070882a4 */ /* 0x000fe4000f8e0204 */
[----:B------:R-:W-:Y:S02]  /*54f0*/  @!UP0 UIADD3 UR9, UPT, UPT, UR10, -UR4, URZ ;  /* 0x800000040a098290 */ /* 0x000fe4000fffe0ff */
[----:B------:R-:W-:Y:S02]  /*5500*/  UIADD3 UR4, UPT, UPT, -UR5, URZ, URZ ;  /* 0x000000ff05047290 */ /* 0x000fe4000fffe1ff */
[----:B------:R-:W-:Y:S02]  /*5510*/  UIADD3 UR7, UPT, UPT, -UR6, URZ, URZ ;  /* 0x000000ff06077290 */ /* 0x000fe4000fffe1ff */
[----:B------:R-:W-:Y:S02]  /*5520*/  @!UP0 UIMAD UR6, UR9, UR40, UR5 ;  /* 0x00000028090682a4 */ /* 0x000fe4000f8e0205 */
[----:B------:R-:W-:Y:S02]  /*5530*/  UIMAD UR14, UR15, UR4, UR14 ;  /* 0x000000040f0e72a4 */ /* 0x000fe4000f8e020e */
[----:B------:R-:W-:Y:S01]  /*5540*/  UIMAD UR13, UR30, UR7, UR13 ;  /* 0x000000071e0d72a4 */ /* 0x000fe2000f8e020d */
[----:B------:R-:W-:Y:S02]  /*5550*/  @!UP0 UMOV UR5, UR8 ;  /* 0x0000000800058c82 */ /* 0x000fe40008000000 */
[----:B------:R-:W-:Y:S02]  /*5560*/  UIMAD UR14, UR5, UR15, UR14 ;  /* 0x0000000f050e72a4 */ /* 0x000fe4000f8e020e */
[----:B------:R-:W-:Y:S11]  /*5570*/  UIMAD UR13, UR6, UR30, UR13 ;  /* 0x0000001e060d72a4 */ /* 0x000ff6000f8e020d */
[----:B------:R-:W-:Y:S01]  /*5580*/  @!UPT UIADD3 URZ, UPT, UPT, URZ, URZ, URZ ;  /* 0x000000fffffff290 */ /* 0x000fe2000fffe0ff */
.L_x_104:
[----:B------:R-:W4:Y:S01]  /*5590*/  @!UP2 LDCU.128 UR20, c[0x0][0xb10] ;  /* 0x00016200ff14a7ac */ /* 0x000f220008000c00 */
[C---:B---3--:R-:W-:Y:S02]  /*55a0*/  ISETP.NE.U32.AND P1, PT, R4.reuse, RZ, PT ;  /* 0x000000ff0400720c */ /* 0x048fe40003f25070 */
[----:B------:R-:W-:Y:S02]  /*55b0*/  ISETP.NE.U32.AND P0, PT, R4, RZ, PT ;  /* 0x000000ff0400720c */ /* 0x000fe40003f05070 */
[C---:B------:R-:W-:Y:S02]  /*55c0*/  ISETP.NE.AND.EX P1, PT, R5.reuse, RZ, PT, P1 ;  /* 0x000000ff0500720c */ /* 0x040fe40003f25310 */
[----:B------:R-:W-:Y:S01]  /*55d0*/  ISETP.NE.AND.EX P0, PT, R5, RZ, PT, P0 ;  /* 0x000000ff0500720c */ /* 0x000fe20003f05300 */
[----:B------:R-:W3:Y:S01]  /*55e0*/  @!UP2 LDCU UR5, c[0x0][0xb0c] ;  /* 0x00016180ff05a7ac */ /* 0x000ee20008000800 */
[----:B------:R-:W-:Y:S02]  /*55f0*/  USHF.L.U32 UR11, UR25, 0x7, URZ ;  /* 0x00000007190b7899 */ /* 0x000fe400080006ff */
[----:B------:R-:W-:Y:S02]  /*5600*/  USHF.L.U32 UR10, UR32, 0x6, URZ ;  /* 0x00000006200a7899 */ /* 0x000fe400080006ff */
[----:B----4-:R-:W-:Y:S07]  /*5610*/  UIMAD.WIDE.U32 UR6, UR14, UR20, URZ ;  /* 0x000000140e0672a5 */ /* 0x010fee000f8e00ff */
[----:B------:R-:W-:Y:S01]  /*5620*/  @!UP2 UMOV UR4, UR7 ;  /* 0x000000070004ac82 */ /* 0x000fe20008000000 */
[----:B---3--:R-:W-:Y:S02]  /*5630*/  @!UP2 UISETP.NE.AND UP0, UPT, UR5, 0x1, UPT ;  /* 0x000000010500a88c */ /* 0x008fe4000bf05270 */
[----:B------:R-:W-:Y:S02]  /*5640*/  @!UP2 USHF.R.U32.HI UR4, URZ, UR21, UR4 ;  /* 0x00000015ff04a299 */ /* 0x000fe40008011604 */
[----:B------:R-:W-:Y:S02]  /*5650*/  UIMAD.WIDE.U32 UR6, UR13, UR23, URZ ;  /* 0x000000170d0672a5 */ /* 0x000fe4000f8e00ff */
[----:B------:R-:W-:Y:S02]  /*5660*/  @!UP2 USEL UR8, UR14, UR4, !UP0 ;  /* 0x000000040e08a287 */ /* 0x000fe4000c000000 */
[----:B------:R-:W-:Y:S03]  /*5670*/  @!UP2 UISETP.NE.AND UP0, UPT, UR22, 0x1, UPT ;  /* 0x000000011600a88c */ /* 0x000fe6000bf05270 */
[----:B------:R-:W-:Y:S02]  /*5680*/  @!UP2 UMOV UR6, UR7 ;  /* 0x000000070006ac82 */ /* 0x000fe40008000000 */
[----:B------:R-:W3:Y:S02]  /*5690*/  @!UP2 LDCU UR4, c[0x0][0xb20] ;  /* 0x00016400ff04a7ac */ /* 0x000ee40008000800 */
[----:B---3--:R-:W-:Y:S04]  /*56a0*/  @!UP2 USHF.R.U32.HI UR6, URZ, UR4, UR6 ;  /* 0x00000004ff06a299 */ /* 0x008fe80008011606 */
[----:B------:R-:W-:Y:S04]  /*56b0*/  @!UP2 USEL UR6, UR13, UR6, !UP0 ;  /* 0x000000060d06a287 */ /* 0x000fe8000c000000 */
[----:B------:R-:W-:Y:S02]  /*56c0*/  @!UP2 UIADD3 UR4, UPT, UPT, -UR8, UR6, URZ ;  /* 0x000000060804a290 */ /* 0x000fe4000fffe1ff */
[----:B------:R-:W-:Y:S02]  /*56d0*/  @!UP2 UIADD3 UR6, UPT, UPT, UR8, -UR6, URZ ;  /* 0x800000060806a290 */ /* 0x000fe4000fffe0ff */
[----:B------:R-:W-:Y:S02]  /*56e0*/  @!UP2 UIMAD UR14, UR4, UR5, UR14 ;  /* 0x00000005040ea2a4 */ /* 0x000fe4000f8e020e */
[----:B------:R-:W-:Y:S01]  /*56f0*/  @!UP2 UIMAD UR13, UR6, UR22, UR13 ;  /* 0x00000016060da2a4 */ /* 0x000fe2000f8e020d */
[----:B------:R-:W-:Y:S11]  /*5700*/  BRA.U UP3, `(.L_x_105) ;  /* 0x0000000103107547 */ /* 0x000ff6000b800000 */
[----:B--2---:R-:W-:Y:S04]  /*5710*/  MOV R0, UR37 ;  /* 0x0000002500007c02 */ /* 0x004fe80008000f00 */
[----:B------:R-:W-:Y:S04]  /*5720*/  SHF.L.U32 R9, R0, 0x1f, RZ ;  /* 0x0000001f00097819 */ /* 0x000fe800000006ff */
[----:B------:R-:W2:Y:S02]  /*5730*/  SYNCS.PHASECHK.TRANS64.TRYWAIT P2, [UR24+0x178], R9 ;  /* 0x00017809ff0075a7 */ /* 0x000ea40008041118 */
[----:B--2---:R-:W-:Y:S05]  /*5740*/  @!P2 BRA `(.L_x_106) ;  /* 0x000000440014a947 */ /* 0x004fea0003800000 */
.L_x_105:
[----:B------:R-:W-:Y:S05]  /*5750*/  @!P1 BRA `(.L_x_107) ;  /* 0x0000000000309947 */ /* 0x000fea0003800000 */
[----:B------:R-:W-:Y:S01]  /*5760*/  ISETP.NE.U32.AND P1, PT, R2, RZ, PT ;  /* 0x000000ff0200720c */ /* 0x000fe20003f25070 */
[----:B------:R-:W3:Y:S01]  /*5770*/  LDCU.64 UR4, c[0x0][0x358] ;  /* 0x00006b00ff0477ac */ /* 0x000ee20008000a00 */
[----:B------:R-:W-:Y:S02]  /*5780*/  IMAD.MOV.U32 R84, RZ, RZ, 0x1 ;  /* 0x00000001ff547424 */ /* 0x000fe400078e00ff */
[----:B------:R-:W-:Y:S11]  /*5790*/  ISETP.NE.AND.EX P1, PT, R3, RZ, PT, P1 ;  /* 0x000000ff0300720c */ /* 0x000ff60003f25310 */
[----:B------:R-:W-:Y:S02]  /*57a0*/  @!UPT UIADD3 URZ, UPT, UPT, URZ, URZ, URZ ;  /* 0x000000fffffff290 */ /* 0x000fe4000fffe0ff */
[----:B--2---:R-:W2:Y:S01]  /*57b0*/  @P1 LDC.64 R8, c[0x0][0x888] ;  /* 0x00022200ff081b82 */ /* 0x004ea20000000a00 */
[----:B------:R-:W-:Y:S04]  /*57c0*/  @P1 IMAD R0, R4, UR36, RZ ;  /* 0x0000002404001c24 */ /* 0x000fe8000f8e02ff */
[----:B--2---:R-:W-:Y:S04]  /*57d0*/  @P1 IMAD.WIDE R8, R0, 0x4, R8 ;  /* 0x0000000400081825 */ /* 0x004fe800078e0208 */
[----:B------:R-:W-:Y:S01]  /*57e0*/  HFMA2 R0, -RZ, RZ, 0, 5.9604644775390625e-08 ;  /* 0x00000001ff007431 */ /* 0x000fe200000001ff */
[----:B---3-5:R3:W5:Y:S04]  /*57f0*/  @P1 LDG.E R41, desc[UR4][R8.64] ;  /* 0x0000000408291981 */ /* 0x028768000c1e1900 */
[----:B------:R-:W-:Y:S01]  /*5800*/  @!P1 PRMT R84, R0, 0x7610, R84 ;  /* 0x0000761000549816 */ /* 0x000fe20000000054 */
[----:B---3--:R-:W4:Y:S06]  /*5810*/  @!P1 LDC R41, c[0x0][0x880] ;  /* 0x00022000ff299b82 */ /* 0x008f2c0000000800 */
.L_x_107:
[----:B----45:R-:W-:Y:S01]  /*5820*/  @!P0 FSETP.EQ.AND P1, PT, R41, RZ, PT ;  /* 0x000000ff2900820b */ /* 0x030fe20003f22000 */
[----:B------:R-:W-:Y:S01]  /*5830*/  @!UPT UIADD3 URZ, UPT, UPT, URZ, URZ, URZ ;  /* 0x000000fffffff290 */ /* 0x000fe2000fffe0ff */
[----:B------:R-:W-:Y:S11]  /*5840*/  @!P0 BRA `(.L_x_108) ;  /* 0x0000000000188947 */ /* 0x000ff60003800000 */
[----:B------:R-:W-:Y:S02]  /*5850*/  LOP3.LUT P0, RZ, R84, 0xff, RZ, 0xc0, !PT ;  /* 0x000000ff54ff7812 */ /* 0x000fe4000780c0ff */
[----:B------:R-:W-:Y:S04]  /*5860*/  ISETP.NE.U32.AND P1, PT, R2, RZ, PT ;  /* 0x000000ff0200720c */ /* 0x000fe80003f25070 */
[----:B------:R-:W-:Y:S04]  /*5870*/  ISETP.NE.AND.EX P1, PT, R3, RZ, PT, P1 ;  /* 0x000000ff0300720c */ /* 0x000fe80003f25310 */
[----:B------:R-:W-:Y:S03]  /*5880*/  PLOP3.LUT P1, PT, P1, PT, PT, 0x8, 0x80 ;  /* 0x000000000080781c */ /* 0x000fe60000f2e170 */
[----:B------:R-:W-:Y:S11]  /*5890*/  @P0 FSETP.EQ.AND P1, PT, R41, RZ, PT ;  /* 0x000000ff2900020b */ /* 0x000ff60003f22000 */
[----:B------:R-:W-:Y:S02]  /*58a0*/  @!UPT UIADD3 URZ, UPT, UPT, URZ, URZ, URZ ;  /* 0x000000fffffff290 */ /* 0x000fe4000fffe0ff */
.L_x_108:
[----:B------:R-:W-:Y:S01]  /*58b0*/  ULEA UR4, UR12, UR24, 0x3 ;  /* 0x000000180c047291 */ /* 0x000fe2000f8e18ff */
[----:B--2---:R-:W-:Y:S02]  /*58c0*/  SHF.L.U32 R9, R15, 0x1f, RZ ;  /* 0x0000001f0f097819 */ /* 0x004fe400000006ff */
[----:B------:R-:W-:Y:S04]  /*58d0*/  ELECT P0, URZ, PT ;  /* 0x0000000000ff782f */ /* 0x000fe80003800000 */
[----:B------:R-:W-:Y:S02]  /*58e0*/  PLOP3.LUT P1, PT, P1, P0, PT, 0xf2, 0x2f ;  /* 0x00000000002f781c */ /* 0x000fe40000f21e72 */
[----:B------:R-:W2:Y:S11]  /*58f0*/  SYNCS.PHASECHK.TRANS64.TRYWAIT P2, [UR4+0x158], R9 ;  /* 0x00015809ff0075a7 */ /* 0x000eb60008041104 */
[----:B------:R-:W-:Y:S05]  /*5900*/  @!P1 IADD3 R8, P0, PT, R16, 0x580, RZ ;  /* 0x0000058010089810 */ /* 0x000fea0007f1e0ff */
[----:B------:R-:W-:Y:S01]  /*5910*/  @!P1 IMAD.X R6, RZ, RZ, R17, P0 ;  /* 0x000000ffff069224 */ /* 0x000fe200000e0611 */
[----:B--2---:R-:W-:Y:S07]  /*5920*/  @!P2 BRA `(.L_x_109) ;  /* 0x0000004000b4a947 */ /* 0x004fee0003800000 */
.L_x_215:
[----:B------:R-:W3:Y:S01]  /*5930*/  S2UR UR20, SR_CgaCtaId ;  /* 0x00000000001479c3 */ /* 0x000ee20000008800 */
[----:B------:R-:W-:Y:S01]  /*5940*/  @!P1 R2UR UR7, R6 ;  /* 0x00000000060792ca */ /* 0x000fe200000e0000 */
[----:B------:R-:W-:Y:S01]  /*5950*/  UIADD3 UR5, UPT, UPT, UR12, 0x1, URZ ;  /* 0x000000010c057890 */ /* 0x000fe2000fffe0ff */
[----:B------:R-:W-:Y:S01]  /*5960*/  @!P1 R2UR UR6, R8 ;  /* 0x00000000080692ca */ /* 0x000fe200000e0000 */
[----:B------:R-:W-:Y:S01]  /*5970*/  UIADD3 UR9, UPT, UPT, UR4, 0x140, URZ ;  /* 0x0000014004097890 */ /* 0x000fe2000fffe0ff */
[----:B------:R-:W-:Y:S01]  /*5980*/  @!P1 IMAD.MOV.U32 R6, RZ, RZ, 0x2000 ;  /* 0x00002000ff069424 */ /* 0x000fe200078e00ff */
[----:B------:R-:W-:Y:S01]  /*5990*/  UISETP.NE.AND UP0, UPT, UR5, 0x3, UPT ;  /* 0x000000030500788c */ /* 0x000fe2000bf05270 */
[----:B------:R-:W-:Y:S01]  /*59a0*/  VIADD R14, R14, 0x1 ;  /* 0x000000010e0e7836 */ /* 0x000fe20000000000 */
[----:B------:R-:W-:Y:S01]  /*59b0*/  UMOV UR22, 0x0 ;  /* 0x0000000000167882 */ /* 0x000fe20000000000 */
[----:B------:R-:W-:Y:S05]  /*59c0*/  UMOV UR23, 0x10000000 ;  /* 0x1000000000177882 */ /* 0x000fea0000000000 */
[----:B--2---:R-:W-:Y:S01]  /*59d0*/  IMAD.U32 R9, RZ, RZ, UR7 ;  /* 0x00000007ff097e24 */ /* 0x004fe2000f8e00ff */
[----:B------:R-:W-:Y:S01]  /*59e0*/  USEL UR7, URZ, 0x1, UP0 ;  /* 0x00000001ff077887 */ /* 0x000fe20008000000 */
[----:B------:R-:W-:Y:S01]  /*59f0*/  IMAD.U32 R8, RZ, RZ, UR6 ;  /* 0x00000006ff087e24 */ /* 0x000fe2000f8e00ff */
[----:B------:R-:W-:Y:S02]  /*5a00*/  USEL UR6, UR5, URZ, UP0 ;  /* 0x000000ff05067287 */ /* 0x000fe40008000000 */
[----:B------:R-:W-:Y:S01]  /*5a10*/  VOTEU.ALL UP0, P1 ;  /* 0x0000000000ff7886 */ /* 0x000fe20000800000 */
[----:B------:R-:W-:Y:S02]  /*5a20*/  @!P1 R2UR UR19, R9 ;  /* 0x00000000091392ca */ /* 0x000fe400000e0000 */
[----:B------:R-:W-:Y:S02]  /*5a30*/  @!P1 R2UR UR18, R8 ;  /* 0x00000000081292ca */ /* 0x000fe400000e0000 */
[----:B------:R-:W-:Y:S01]  /*5a40*/  @!UP0 ULEA UR5, UR12, UR24, 0xd ;  /* 0x000000180c058291 */ /* 0x000fe2000f8e68ff */
[----:B------:R-:W-:Y:S01]  /*5a50*/  LOP3.LUT R15, R15, UR7, RZ, 0x3c, !PT ;  /* 0x000000070f0f7c12 */ /* 0x000fe2000f8e3cff */
[----:B---3--:R-:W-:Y:S02]  /*5a60*/  UPRMT UR20, UR20, 0x654, UR9 ;  /* 0x0000065414147896 */ /* 0x008fe40008000009 */
[----:B------:R-:W-:Y:S01]  /*5a70*/  @!UP0 UIADD3 UR8, UPT, UPT, UR5, 0x400, URZ ;  /* 0x0000040005088890 */ /* 0x000fe2000fffe0ff */
[----:B------:R-:W-:Y:S01]  /*5a80*/  SHF.L.U32 R0, R15, 0x1f, RZ ;  /* 0x0000001f0f007819 */ /* 0x000fe200000006ff */
[----:B------:R-:W-:Y:S01]  /*5a90*/  VOTEU.ALL UP0, P1 ;  /* 0x0000000000ff7886 */ /* 0x000fe20000800000 */
[----:B------:R-:W-:Y:S01]  /*5aa0*/  UMOV UR12, UR36 ;  /* 0x00000024000c7c82 */ /* 0x000fe20008000000 */
[----:B------:R-:W-:Y:S05]  /*5ab0*/  ULEA UR5, UR6, UR24, 0x3 ;  /* 0x0000001806057291 */ /* 0x000fea000f8e18ff */
[----:B------:R2:W-:Y:S01]  /*5ac0*/  @!UP0 UTMALDG.3D [UR8], [UR18], desc[UR22] ;  /* 0x00001608120085b4 */ /* 0x0005e20008011000 */
[----:B------:R2:W-:Y:S01]  /*5ad0*/  @!P1 SYNCS.ARRIVE.TRANS64.RED.A0TR RZ, [UR4+0x140], R6 ;  /* 0x00014006ffff99a7 */ /* 0x0005e20008300404 */
[----:B------:R-:W-:Y:S02]  /*5ae0*/  SYNCS.ARRIVE.TRANS64.RED.A1T0 RZ, [UR20], RZ ;  /* 0x000000ffffff79a7 */ /* 0x000fe40008100414 */
[----:B------:R-:W3:Y:S02]  /*5af0*/  SYNCS.PHASECHK.TRANS64.TRYWAIT P0, [UR5+0x158], R0 ;  /* 0x00015800ff0075a7 */ /* 0x000ee40008001105 */
[----:B--23--:R-:W-:Y:S05]  /*5b00*/  @!P0 BRA `(.L_x_110) ;  /* 0x0000004000548947 */ /* 0x00cfea0003800000 */
.L_x_217:
[----:B------:R-:W3:Y:S01]  /*5b10*/  S2UR UR12, SR_CgaCtaId ;  /* 0x00000000000c79c3 */ /* 0x000ee20000008800 */
[----:B------:R-:W-:Y:S01]  /*5b20*/  UIADD3 UR9, UPT, UPT, UR5, 0x140, URZ ;  /* 0x0000014005097890 */ /* 0x000fe2000fffe0ff */
[----:B------:R-:W-:Y:S01]  /*5b30*/  @!P1 IADD3 R6, P0, PT, R16, 0x580, RZ ;  /* 0x0000058010069810 */ /* 0x000fe20007f1e0ff */
[----:B------:R-:W-:Y:S01]  /*5b40*/  UPLOP3.LUT UP3, UPT, UPT, UPT, UPT, 0x80, 0x8 ;  /* 0x000000000008789c */ /* 0x000fe20003f6f070 */
[----:B------:R-:W-:Y:S01]  /*5b50*/  R2UR UR23, R86 ;  /* 0x00000000561772ca */ /* 0x000fe200000e0000 */
[----:B------:R-:W-:Y:S01]  /*5b60*/  UMOV UR20, 0x0 ;  /* 0x0000000000147882 */ /* 0x000fe20000000000 */
[----:B------:R-:W-:Y:S01]  /*5b70*/  @!P1 R2UR UR7, R6 ;  /* 0x00000000060792ca */ /* 0x000fe200000e0000 */
[----:B--2---:R-:W-:Y:S01]  /*5b80*/  @!P1 IMAD.X R0, RZ, RZ, R17, P0 ;  /* 0x000000ffff009224 */ /* 0x004fe200000e0611 */
[----:B------:R-:W-:Y:S01]  /*5b90*/  UMOV UR21, 0x10000000 ;  /* 0x1000000000157882 */ /* 0x000fe20000000000 */
[----:B------:R-:W-:Y:S01]  /*5ba0*/  VOTEU.ALL UP0, P1 ;  /* 0x0000000000ff7886 */ /* 0x000fe20000800000 */
[----:B------:R-:W-:Y:S02]  /*5bb0*/  R2UR UR22, R87 ;  /* 0x00000000571672ca */ /* 0x000fe400000e0000 */
[----:B------:R-:W-:Y:S02]  /*5bc0*/  @!P1 R2UR UR4, R0 ;  /* 0x00000000000492ca */ /* 0x000fe400000e0000 */
[----:B------:R-:W-:Y:S01]  /*5bd0*/  @!UP0 UIADD3 UR10, UPT, UPT, UR10, 0x20, URZ ;  /* 0x000000200a0a8890 */ /* 0x000fe2000fffe0ff */
[C---:B------:R-:W-:Y:S02]  /*5be0*/  ISETP.NE.AND P0, PT, R14.reuse, 0x2, PT ;  /* 0x000000020e00780c */ /* 0x040fe40003f05270 */
[----:B------:R-:W-:Y:S02]  /*5bf0*/  UIADD3 UR32, UPT, UPT, UR13, UR23, URZ ;  /* 0x000000170d207290 */ /* 0x000fe4000fffe0ff */
[----:B------:R-:W-:Y:S01]  /*5c00*/  IMAD.U32 R8, RZ, RZ, UR7 ;  /* 0x00000007ff087e24 */ /* 0x000fe2000f8e00ff */
[----:B------:R-:W-:Y:S02]  /*5c10*/  SEL R0, RZ, 0x1, P0 ;  /* 0x00000001ff007807 */ /* 0x000fe40000000000 */
[----:B------:R-:W-:Y:S01]  /*5c20*/  SEL R14, R14, RZ, P0 ;  /* 0x000000ff0e0e7207 */ /* 0x000fe20000000000 */
[----:B------:R-:W-:Y:S01]  /*5c30*/  UIADD3 UR25, UPT, UPT, UR14, UR22, URZ ;  /* 0x000000160e197290 */ /* 0x000fe2000fffe0ff */
[----:B------:R-:W-:Y:S01]  /*5c40*/  @!P1 R2UR UR18, R8 ;  /* 0x00000000081292ca */ /* 0x000fe200000e0000 */
[----:B------:R-:W-:Y:S01]  /*5c50*/  IMAD.U32 R9, RZ, RZ, UR4 ;  /* 0x00000004ff097e24 */ /* 0x000fe2000f8e00ff */
[----:B------:R-:W-:Y:S01]  /*5c60*/  @!UP0 ULEA UR4, UR6, UR24, 0xd ;  /* 0x0000001806048291 */ /* 0x000fe2000f8e68ff */
[----:B------:R-:W-:Y:S03]  /*5c70*/  LOP3.LUT R13, R13, R0, RZ, 0x3c, !PT ;  /* 0x000000000d0d7212 */ /* 0x000fe600078e3cff */
[----:B------:R-:W-:Y:S01]  /*5c80*/  @!P1 R2UR UR19, R9 ;  /* 0x00000000091392ca */ /* 0x000fe200000e0000 */
[----:B------:R-:W-:Y:S02]  /*5c90*/  @!UP0 UIADD3 UR8, UPT, UPT, UR4, 0x400, URZ ;  /* 0x0000040004088890 */ /* 0x000fe4000fffe0ff */
[----:B---3--:R-:W-:Y:S01]  /*5ca0*/  UPRMT UR4, UR12, 0x654, UR9 ;  /* 0x000006540c047896 */ /* 0x008fe20008000009 */
[----:B------:R-:W-:Y:S02]  /*5cb0*/  VOTEU.ALL UP0, P1 ;  /* 0x0000000000ff7886 */ /* 0x000fe40000800000 */
[----:B------:R-:W-:Y:S01]  /*5cc0*/  UMOV UR12, UR36 ;  /* 0x00000024000c7c82 */ /* 0x000fe20008000000 */
[----:B------:R-:W-:Y:S06]  /*5cd0*/  UMOV UR36, UR26 ;  /* 0x0000001a00247c82 */ /* 0x000fec0008000000 */
[----:B------:R2:W-:Y:S01]  /*5ce0*/  @!UP0 UTMALDG.3D [UR8], [UR18], desc[UR20] ;  /* 0x00001408120085b4 */ /* 0x0005e20008011000 */
[----:B------:R4:W-:Y:S01]  /*5cf0*/  @!P1 SYNCS.ARRIVE.TRANS64.RED.A0TR RZ, [UR5+0x140], R7 ;  /* 0x00014007ffff99a7 */ /* 0x0009e20008300405 */
[----:B------:R-:W-:Y:S01]  /*5d00*/  SYNCS.ARRIVE.TRANS64.RED.A1T0 RZ, [UR4], RZ ;  /* 0x000000ffffff79a7 */ /* 0x000fe20008100404 */
[----:B------:R-:W-:Y:S04]  /*5d10*/  UIADD3 UR4, UPT, UPT, UR6, 0x1, URZ ;  /* 0x0000000106047890 */ /* 0x000fe8000fffe0ff */
[----:B------:R-:W-:Y:S04]  /*5d20*/  UISETP.NE.AND UP0, UPT, UR4, 0x3, UPT ;  /* 0x000000030400788c */ /* 0x000fe8000bf05270 */
[----:B------:R-:W-:Y:S06]  /*5d30*/  USEL UR5, URZ, 0x1, UP0 ;  /* 0x00000001ff057887 */ /* 0x000fec0008000000 */
[----:B------:R-:W-:Y:S01]  /*5d40*/  LOP3.LUT R15, R15, UR5, RZ, 0x3c, !PT ;  /* 0x000000050f0f7c12 */ /* 0x000fe2000f8e3cff */
[----:B--2---:R-:W-:Y:S01]  /*5d50*/  USEL UR12, UR4, URZ, UP0 ;  /* 0x000000ff040c7287 */ /* 0x004fe20008000000 */
[----:B------:R-:W-:Y:S11]  /*5d60*/  BRA.U UP1, `(.L_x_111) ;  /* 0xfffffff101e87547 */ /* 0x000ff6000b83ffff */
[----:B------:R-:W-:Y:S01]  /*5d70*/  UIADD3 UR24, UPT, UPT, UR24, 0x158, URZ ;  /* 0x0000015818187890 */ /* 0x000fe2000fffe0ff */
[----:B------:R-:W-:-:S03]  /*5d80*/  SHF.L.U32 R3, R15, 0x1f, RZ ;  /* 0x0000001f0f037819 */ /* 0x000fc600000006ff */
[----:B------:R-:W-:-:S09]  /*5d90*/  ULEA UR4, UR12, UR24, 0x3 ;  /* 0x000000180c047291 */ /* 0x000fd2000f8e18ff */
[----:B------:R-:W2:Y:S02]  /*5da0*/  SYNCS.PHASECHK.TRANS64.TRYWAIT P0, [UR4], R3 ;  /* 0x00000003ff0075a7 */ /* 0x000ea40008001104 */
[----:B--2---:R-:W-:Y:S05]  /*5db0*/  @!P0 BRA `(.L_x_112) ;  /* 0x0000003c00c08947 */ /* 0x004fea0003800000 */
.L_x_219:
[----:B------:R-:W-:-:S04]  /*5dc0*/  UIADD3 UR4, UPT, UPT, UR12, 0x1, URZ ;  /* 0x000000010c047890 */ /* 0x000fc8000fffe0ff */
[----:B------:R-:W-:-:S04]  /*5dd0*/  UISETP.NE.AND UP0, UPT, UR4, 0x3, UPT ;  /* 0x000000030400788c */ /* 0x000fc8000bf05270 */
[----:B------:R-:W-:Y:S02]  /*5de0*/  USEL UR6, URZ, 0x1, UP0 ;  /* 0x00000001ff067887 */ /* 0x000fe40008000000 */
[----:B------:R-:W-:-:S04]  /*5df0*/  USEL UR4, UR4, URZ, UP0 ;  /* 0x000000ff04047287 */ /* 0x000fc80008000000 */
[----:B------:R-:W-:Y:S01]  /*5e00*/  ULEA UR5, UR4, UR24, 0x3 ;  /* 0x0000001804057291 */ /* 0x000fe2000f8e18ff */
[----:B------:R-:W-:-:S04]  /*5e10*/  LOP3.LUT R15, R15, UR6, RZ, 0x3c, !PT ;  /* 0x000000060f0f7c12 */ /* 0x000fc8000f8e3cff */
[----:B--2---:R-:W-:-:S04]  /*5e20*/  SHF.L.U32 R3, R15, 0x1f, RZ ;  /* 0x0000001f0f037819 */ /* 0x004fc800000006ff */
[----:B------:R-:W2:Y:S02]  /*5e30*/  SYNCS.PHASECHK.TRANS64.TRYWAIT P0, [UR5], R3 ;  /* 0x00000003ff0075a7 */ /* 0x000ea40008001105 */
[----:B--2---:R-:W-:Y:S05]  /*5e40*/  @!P0 BRA `(.L_x_113) ;  /* 0x0000003c00b48947 */ /* 0x004fea0003800000 */
.L_x_221:
[----:B------:R-:W-:-:S04]  /*5e50*/  UIADD3 UR4, UPT, UPT, UR4, 0x1, URZ ;  /* 0x0000000104047890 */ /* 0x000fc8000fffe0ff */
[----:B------:R-:W-:-:S04]  /*5e60*/  UISETP.NE.AND UP0, UPT, UR4, 0x3, UPT ;  /* 0x000000030400788c */ /* 0x000fc8000bf05270 */
[----:B------:R-:W-:Y:S02]  /*5e70*/  USEL UR5, URZ, 0x1, UP0 ;  /* 0x00000001ff057887 */ /* 0x000fe40008000000 */
[----:B------:R-:W-:-:S04]  /*5e80*/  USEL UR4, UR4, URZ, UP0 ;  /* 0x000000ff04047287 */ /* 0x000fc80008000000 */
[----:B------:R-:W-:Y:S01]  /*5e90*/  ULEA UR4, UR4, UR24, 0x3 ;  /* 0x0000001804047291 */ /* 0x000fe2000f8e18ff */
[----:B--2---:R-:W-:-:S04]  /*5ea0*/  LOP3.LUT R3, R15, UR5, RZ, 0x3c, !PT ;  /* 0x000000050f037c12 */ /* 0x004fc8000f8e3cff */
[----:B------:R-:W-:Y:S01]  /*5eb0*/  SHF.L.U32 R3, R3, 0x1f, RZ ;  /* 0x0000001f03037819 */ /* 0x000fe200000006ff */
[----:B------:R-:W-:-:S07]  /*5ec0*/  IMAD.U32 R0, RZ, RZ, UR4 ;  /* 0x00000004ff007e24 */ /* 0x000fce000f8e00ff */
.L_x_114:
[----:B--2---:R2:W3:Y:S02]  /*5ed0*/  SYNCS.PHASECHK.TRANS64.TRYWAIT P0, [R0+URZ], R3 ;  /* 0x00000003000075a7 */ /* 0x0044e400080011ff */
[----:B---3--:R-:W-:Y:S05]  /*5ee0*/  @!P0 NANOSLEEP.SYNCS 0x989680 ;  /* 0x009896800000895d */ /* 0x008fea0003900000 */
[----:B------:R-:W3:Y:S02]  /*5ef0*/  @!P0 SYNCS.PHASECHK.TRANS64 P0, [R0+URZ], R3 ;  /* 0x00000003000085a7 */ /* 0x000ee400080010ff */
[----:B-1-3--:R-:W-:Y:S05]  /*5f00*/  @P0 EXIT ;  /* 0x000000000000094d */ /* 0x00afea0003800000 */
[----:B------:R-:W-:Y:S05]  /*5f10*/  BRA `(.L_x_114) ;  /* 0xfffffffc00ec7947 */ /* 0x000fea000383ffff */
.L_x_102:
[----:B------:R-:W-:-:S06]  /*5f20*/  UISETP.GE.AND UP0, UPT, UR13, 0x4, UPT ;  /* 0x000000040d00788c */ /* 0x000fcc000bf06270 */
[----:B------:R-:W-:-:S13]  /*5f30*/  PLOP3.LUT P0, PT, PT, PT, UP0, 0x80, 0x8 ;  /* 0x000000000008781c */ /* 0x000fda0003f0f008 */
[----:B------:R-:W-:Y:S05]  /*5f40*/  @!P0 EXIT ;  /* 0x000000000000894d */ /* 0x000fea0003800000 */
[----:B------:R-:W1:Y:S08]  /*5f50*/  S2UR UR4, SR_CgaCtaId ;  /* 0x00000000000479c3 */ /* 0x000e700000008800 */
[----:B------:R-:W-:Y:S01]  /*5f60*/  BAR.SYNC.DEFER_BLOCKING 0x6, 0xa0 ;  /* 0x0182800000007b1d */ /* 0x000fe20000010000 */
[C---:B------:R-:W-:Y:S01]  /*5f70*/  IMAD.SHL.U32 R2, R92.reuse, 0x20, RZ ;  /* 0x000000205c027824 */ /* 0x040fe200078e00ff */
[C---:B------:R-:W-:Y:S01]  /*5f80*/  LOP3.LUT R93, R92.reuse, 0x2, RZ, 0xc0, !PT ;  /* 0x000000025c5d7812 */ /* 0x040fe200078ec0ff */
[C---:B------:R-:W-:Y:S01]  /*5f90*/  IMAD.SHL.U32 R97, R92.reuse, 0x4, RZ ;  /* 0x000000045c617824 */ /* 0x040fe200078e00ff */
[C---:B------:R-:W-:Y:S01]  /*5fa0*/  LOP3.LUT R98, R92.reuse, 0x60, RZ, 0xc0, !PT ;  /* 0x000000605c627812 */ /* 0x040fe200078ec0ff */
[----:B------:R-:W-:Y:S01]  /*5fb0*/  IMAD.U32 R37, R92, 0x10000, RZ ;  /* 0x000100005c257824 */ /* 0x000fe200078e00ff */
[----:B------:R-:W-:-:S02]  /*5fc0*/  UMOV UR47, 0x400 ;  /* 0x00000400002f7882 */ /* 0x000fc40000000000 */
[----:B------:R-:W2:Y:S01]  /*5fd0*/  LDC.64 R78, c[0x0][0x8b0] ;  /* 0x00022c00ff4e7b82 */ /* 0x000ea20000000a00 */
[----:B------:R-:W-:Y:S01]  /*5fe0*/  LOP3.LUT R4, R2, 0xc0, RZ, 0xc0, !PT ;  /* 0x000000c002047812 */ /* 0x000fe200078ec0ff */
[----:B------:R-:W-:Y:S01]  /*5ff0*/  HFMA2 R36, -RZ, RZ, 0, 0 ;  /* 0x00000000ff247431 */ /* 0x000fe200000001ff */
[----:B------:R-:W-:Y:S02]  /*6000*/  LOP3.LUT R92, R92, 0x4, RZ, 0xc0, !PT ;  /* 0x000000045c5c7812 */ /* 0x000fe400078ec0ff */
[----:B------:R-:W-:Y:S02]  /*6010*/  CS2R R94, SRZ ;  /* 0x00000000005e7805 */ /* 0x000fe4000001ff00 */
[----:B------:R-:W-:Y:S01]  /*6020*/  LOP3.LUT R97, R4, 0x18, R97, 0xf8, !PT ;  /* 0x0000001804617812 */ /* 0x000fe200078ef861 */
[----:B------:R-:W-:Y:S01]  /*6030*/  IMAD.MOV.U32 R91, RZ, RZ, RZ ;  /* 0x000000ffff5b7224 */ /* 0x000fe200078e00ff */
[----:B------:R-:W-:Y:S01]  /*6040*/  LOP3.LUT R37, R37, 0x600000, RZ, 0xc0, !PT ;  /* 0x0060000025257812 */ /* 0x000fe200078ec0ff */
[----:B------:R-:W3:Y:S01]  /*6050*/  LDC.64 R76, c[0x0][0x8a8] ;  /* 0x00022a00ff4c7b82 */ /* 0x000ee20000000a00 */
[C---:B------:R-:W-:Y:S01]  /*6060*/  IADD3 R96, PT, PT, -R92.reuse, 0x2, RZ ;  /* 0x000000025c607810 */ /* 0x040fe20007ffe1ff */
[----:B------:R-:W-:Y:S01]  /*6070*/  IMAD.MOV R93, RZ, RZ, -R93 ;  /* 0x000000ffff5d7224 */ /* 0x000fe200078e0a5d */
[----:B------:R-:W-:Y:S01]  /*6080*/  LOP3.LUT R97, R97, 0xf20, R2, 0xf8, !PT ;  /* 0x00000f2061617812 */ /* 0x000fe200078ef802 */
[----:B------:R-:W4:Y:S01]  /*6090*/  LDCU UR62, c[0x0][0x370] ;  /* 0x00006e00ff3e77ac */ /* 0x000f220008000800 */
[----:B------:R-:W-:Y:S01]  /*60a0*/  IADD3 R92, PT, PT, -R92, RZ, RZ ;  /* 0x000000ff5c5c7210 */ /* 0x000fe20007ffe1ff */
[----:B------:R-:W-:Y:S01]  /*60b0*/  IMAD.SHL.U32 R96, R96, 0x10, RZ ;  /* 0x0000001060607824 */ /* 0x000fe200078e00ff */
[----:B-1----:R-:W-:Y:S01]  /*60c0*/  ULEA UR47, UR4, UR47, 0x18 ;  /* 0x0000002f042f7291 */ /* 0x002fe2000f8ec0ff */
[----:B------:R-:W1:Y:S01]  /*60d0*/  LDCU.64 UR4, c[0x0][0x890] ;  /* 0x00011200ff0477ac */ /* 0x000e620008000a00 */
[----:B------:R-:W-:Y:S01]  /*60e0*/  UMOV UR54, 0x1 ;  /* 0x0000000100367882 */ /* 0x000fe20000000000 */
[----:B------:R-:W-:Y:S01]  /*60f0*/  UMOV UR46, URZ ;  /* 0x000000ff002e7c82 */ /* 0x000fe20008000000 */
[----:B------:R-:W2:Y:S05]  /*6100*/  LDCU UR41, c[0x0][0xb0c] ;  /* 0x00016180ff2977ac */ /* 0x000eaa0008000800 */
[----:B------:R-:W4:Y:S01]  /*6110*/  LDS R0, [UR47+0x230] ;  /* 0x0002302fff007984 */ /* 0x000f220008000800 */
[----:B------:R-:W2:Y:S01]  /*6120*/  LDCU UR39, c[0x0][0xb30] ;  /* 0x00016600ff2777ac */ /* 0x000ea20008000800 */
[----:B------:R-:W2:Y:S01]  /*6130*/  LDCU.64 UR60, c[0x0][0x888] ;  /* 0x00011100ff3c77ac */ /* 0x000ea20008000a00 */
[----:B-1----:R-:W-:Y:S01]  /*6140*/  IMAD.U32 R100, RZ, RZ, UR4 ;  /* 0x00000004ff647e24 */ /* 0x002fe2000f8e00ff */
[----:B------:R-:W-:Y:S01]  /*6150*/  UIADD3 UR4, UPT, UPT, UR47, 0x400, URZ ;  /* 0x000004002f047890 */ /* 0x000fe2000fffe0ff */
[----:B------:R-:W-:Y:S01]  /*6160*/  IMAD.U32 R99, RZ, RZ, UR5 ;  /* 0x00000005ff637e24 */ /* 0x000fe2000f8e00ff */
[----:B------:R-:W1:Y:S04]  /*6170*/  LDCU.64 UR42, c[0x0][0xb28] ;  /* 0x00016500ff2a77ac */ /* 0x000e680008000a00 */
[----:B------:R-:W-:Y:S01]  /*6180*/  LEA R97, R97, UR4, 0x1 ;  /* 0x0000000461617c11 */ /* 0x000fe2000f8e08ff */
[----:B------:R-:W1:Y:S01]  /*6190*/  LDCU.128 UR56, c[0x0][0xb10] ;  /* 0x00016200ff3877ac */ /* 0x000e620008000c00 */
[----:B------:R-:W1:Y:S01]  /*61a0*/  LDCU UR55, c[0x0][0x374] ;  /* 0x00006e80ff3777ac */ /* 0x000e620008000800 */
[----:B------:R-:W-:Y:S01]  /*61b0*/  UMOV UR53, URZ ;  /* 0x000000ff00357c82 */ /* 0x000fe20008000000 */
[----:B------:R-:W-:Y:S01]  /*61c0*/  UMOV UR52, URZ ;  /* 0x000000ff00347c82 */ /* 0x000fe20008000000 */
[----:B----4-:R-:W-:-:S02]  /*61d0*/  IMAD.IADD R37, R0, 0x1, R37 ;  /* 0x0000000100257824 */ /* 0x010fc400078e0225 */
[----:B-123--:R-:W-:-:S07]  /*61e0*/  IMAD.U32 R0, RZ, RZ, UR4 ;  /* 0x00000004ff007e24 */ /* 0x00efce000f8e00ff */
.L_x_145:
[C---:B------:R-:W-:Y:S02]  /*61f0*/  LEA R3, R91.reuse, UR47, 0x3 ;  /* 0x0000002f5b037c11 */ /* 0x040fe4000f8e18ff */
[----:B------:R-:W-:Y:S02]  /*6200*/  SHF.L.U32 R0, R94, 0x1f, RZ ;  /* 0x0000001f5e007819 */ /* 0x000fe400000006ff */
[----:B------:R-:W-:Y:S02]  /*6210*/  LEA R5, R91, UR47, 0x4 ;  /* 0x0000002f5b057c11 */ /* 0x000fe4000f8e20ff */
[----:B-1----:R-:W1:Y:S02]  /*6220*/  SYNCS.PHASECHK.TRANS64.TRYWAIT P0, [R3+URZ+0x180], R0 ;  /* 0x00018000030075a7 */ /* 0x002e6400080011ff */
[----:B-1----:R-:W-:Y:S05]  /*6230*/  @!P0 BRA `(.L_x_115) ;  /* 0x0000003800d08947 */ /* 0x002fea0003800000 */
.L_x_222:
        /* <DEDUP_REMOVED lines=8> */
[----:B--2---:R-:W-:Y:S11]  /*62c0*/  LOP3.LUT P0, RZ, R6, 0x1, RZ, 0xc0, !PT ;  /* 0x0000000106ff7812 */ /* 0x004ff6000780c0ff */
[----:B------:R-:W-:Y:S02]  /*62d0*/  @!UPT UIADD3 URZ, UPT, UPT, URZ, URZ, URZ ;  /* 0x000000fffffff290 */ /* 0x000fe4000fffe0ff */
[----:B---3--:R-:W-:Y:S01]  /*62e0*/  VOTEU.ANY UP1, P0 ;  /* 0x0000000000ff7886 */ /* 0x008fe20000020100 */
[----:B------:R-:W-:Y:S01]  /*62f0*/  PLOP3.LUT P0, PT, PT, PT, UP1, 0x80, 0x8 ;  /* 0x000000000008781c */ /* 0x000fe20003f0f018 */
[----:B------:R-:W-:Y:S06]  /*6300*/  UP2UR UR4, UPR, URZ, 0x2 ;  /* 0x00000002ff047883 */ /* 0x000fec0008000000 */
[----:B------:R-:W-:Y:S06]  /*6310*/  IMAD.U32 R101, RZ, RZ, UR4 ;  /* 0x00000004ff657e24 */ /* 0x000fec000f8e00ff */
[----:B-1----:R-:W-:Y:S02]  /*6320*/  @P0 SHF.R.U32.HI R0, RZ, 0x10, R5 ;  /* 0x00000010ff000819 */ /* 0x002fe40000011605 */
        /* <DEDUP_REMOVED lines=12> */
[----:B------:R-:W2:Y:S01]  /*63f0*/  LDCU UR12, c[0x0][0xb20] ;  /* 0x00016400ff0c77ac */ /* 0x000ea20008000800 */
[----:B------:R-:W-:Y:S02]  /*6400*/  UIMAD.WIDE.U32 UR4, UR55, UR59, URZ ;  /* 0x0000003b370472a5 */ /* 0x000fe4000f8e00ff */
[----:B------:R-:W-:Y:S02]  /*6410*/  UIMAD.WIDE.U32 UR6, UR62, UR56, URZ ;  /* 0x000000383e0672a5 */ /* 0x000fe4000f8e00ff */
[----:B------:R-:W-:Y:S02]  /*6420*/  UISETP.NE.AND UP0, UPT, UR58, 0x1, UPT ;  /* 0x000000013a00788c */ /* 0x000fe4000bf05270 */
[----:B------:R-:W-:Y:S02]  /*6430*/  UIMAD.WIDE.U32 UR8, UR37, UR59, URZ ;  /* 0x0000003b250872a5 */ /* 0x000fe4000f8e00ff */
[----:B------:R-:W-:Y:S02]  /*6440*/  UIMAD.WIDE.U32 UR10, UR38, UR56, URZ ;  /* 0x00000038260a72a5 */ /* 0x000fe4000f8e00ff */
[----:B------:R-:W-:Y:S02]  /*6450*/  UISETP.NE.AND UP1, UPT, UR41, 0x1, UPT ;  /* 0x000000012900788c */ /* 0x000fe4000bf25270 */
[----:B------:R-:W-:Y:S01]  /*6460*/  UISETP.NE.AND UP2, UPT, UR40, 0x1, UPT ;  /* 0x000000012800788c */ /* 0x000fe2000bf45270 */
[----:B------:R-:W-:Y:S02]  /*6470*/  UMOV UR4, UR5 ;  /* 0x0000000500047c82 */ /* 0x000fe40008000000 */
[----:B--2---:R-:W-:Y:S03]  /*6480*/  USHF.R.U32.HI UR5, URZ, UR12, UR4 ;  /* 0x0000000cff057299 */ /* 0x004fe60008011604 */
[----:B------:R-:W-:Y:S02]  /*6490*/  UMOV UR4, UR7 ;  /* 0x0000000700047c82 */ /* 0x000fe40008000000 */
[----:B------:R-:W-:Y:S02]  /*64a0*/  USHF.R.U32.HI UR7, URZ, UR57, UR4 ;  /* 0x00000039ff077299 */ /* 0x000fe40008011604 */
[----:B------:R-:W-:Y:S02]  /*64b0*/  USEL UR4, UR55, UR5, !UP0 ;  /* 0x0000000537047287 */ /* 0x000fe4000c000000 */
[----:B------:R-:W-:Y:S01]  /*64c0*/  USEL UR7, UR62, UR7, !UP1 ;  /* 0x000000073e077287 */ /* 0x000fe2000c800000 */
[----:B------:R-:W-:Y:S01]  /*64d0*/  UMOV UR5, UR9 ;  /* 0x0000000900057c82 */ /* 0x000fe20008000000 */
[----:B------:R-:W-:Y:S02]  /*64e0*/  UIMAD.WIDE.U32 UR8, UR4, UR42, URZ ;  /* 0x0000002a040872a5 */ /* 0x000fe4000f8e00ff */
[----:B------:R-:W-:Y:S03]  /*64f0*/  USHF.R.U32.HI UR6, URZ, UR12, UR5 ;  /* 0x0000000cff067299 */ /* 0x000fe60008011605 */
[----:B------:R-:W-:Y:S01]  /*6500*/  UMOV UR5, UR11 ;  /* 0x0000000b00057c82 */ /* 0x000fe20008000000 */
[----:B------:R-:W-:Y:S02]  /*6510*/  UIMAD.WIDE.U32 UR10, UR7, UR42, URZ ;  /* 0x0000002a070a72a5 */ /* 0x000fe4000f8e00ff */
[----:B------:R-:W-:Y:S02]  /*6520*/  USHF.R.U32.HI UR12, URZ, UR57, UR5 ;  /* 0x00000039ff0c7299 */ /* 0x000fe40008011605 */
[----:B------:R-:W-:Y:S01]  /*6530*/  USEL UR6, UR37, UR6, !UP0 ;  /* 0x0000000625067287 */ /* 0x000fe2000c000000 */
[----:B------:R-:W-:Y:S02]  /*6540*/  UMOV UR5, UR9 ;  /* 0x0000000900057c82 */ /* 0x000fe40008000000 */
[----:B------:R-:W-:Y:S01]  /*6550*/  UMOV UR10, UR11 ;  /* 0x0000000b000a7c82 */ /* 0x000fe20008000000 */
[----:B------:R-:W-:Y:S02]  /*6560*/  @UP2 USHF.R.U32.HI UR4, URZ, UR43, UR5 ;  /* 0x0000002bff042299 */ /* 0x000fe40008011605 */
[----:B------:R-:W-:Y:S02]  /*6570*/  @UP2 USHF.R.U32.HI UR7, URZ, UR43, UR10 ;  /* 0x0000002bff072299 */ /* 0x000fe4000801160a */
[----:B------:R-:W-:Y:S02]  /*6580*/  UIMAD UR4, UR40, UR4, URZ ;  /* 0x00000004280472a4 */ /* 0x000fe4000f8e02ff */
[----:B------:R-:W-:Y:S02]  /*6590*/  UIMAD.WIDE.U32 UR10, UR6, UR42, URZ ;  /* 0x0000002a060a72a5 */ /* 0x000fe4000f8e00ff */
[----:B------:R-:W-:Y:S02]  /*65a0*/  USEL UR5, UR38, UR12, !UP1 ;  /* 0x0000000c26057287 */ /* 0x000fe4000c800000 */
[----:B------:R-:W-:Y:S02]  /*65b0*/  UIMAD UR8, UR40, UR7, URZ ;  /* 0x00000007280872a4 */ /* 0x000fe4000f8e02ff */
[----:B------:R-:W-:Y:S03]  /*65c0*/  UISETP.GE.AND UP0, UPT, UR6, UR4, UPT ;  /* 0x000000040600728c */ /* 0x000fe6000bf06270 */
[----:B------:R-:W-:Y:S01]  /*65d0*/  UMOV UR4, UR11 ;  /* 0x0000000b00047c82 */ /* 0x000fe20008000000 */
[----:B------:R-:W-:Y:S02]  /*65e0*/  UISETP.GE.OR UP0, UPT, UR5, UR8, UP0 ;  /* 0x000000080500728c */ /* 0x000fe40008706670 */
[----:B------:R-:W-:Y:S02]  /*65f0*/  USHF.R.U32.HI UR4, URZ, UR43, UR4 ;  /* 0x0000002bff047299 */ /* 0x000fe40008011604 */
[----:B------:R-:W-:Y:S02]  /*6600*/  UIMAD.WIDE.U32 UR8, UR5, UR42, URZ ;  /* 0x0000002a050872a5 */ /* 0x000fe4000f8e00ff */
[----:B------:R-:W-:Y:S02]  /*6610*/  USEL UR11, UR6, UR4, !UP2 ;  /* 0x00000004060b7287 */ /* 0x000fe4000d000000 */
[----:B------:R-:W-:Y:S02]  /*6620*/  UIADD3 UR8, UPT, UPT, -UR5, URZ, URZ ;  /* 0x000000ff05087290 */ /* 0x000fe4000fffe1ff */
[----:B------:R-:W-:Y:S01]  /*6630*/  UIADD3 UR10, UPT, UPT, -UR11, URZ, URZ ;  /* 0x000000ff0b0a7290 */ /* 0x000fe2000fffe1ff */
[----:B------:R-:W-:Y:S01]  /*6640*/  @!UP0 UMOV UR4, UR9 ;  /* 0x0000000900048c82 */ /* 0x000fe20008000000 */
[----:B------:R-:W-:Y:S02]  /*6650*/  UIADD3 UR9, UPT, UPT, -UR6, URZ, URZ ;  /* 0x000000ff06097290 */ /* 0x000fe4000fffe1ff */
[----:B------:R-:W-:Y:S02]  /*6660*/  @!UP0 USHF.R.U32.HI UR4, URZ, UR43, UR4 ;  /* 0x0000002bff048299 */ /* 0x000fe40008011604 */
[----:B------:R-:W-:Y:S02]  /*6670*/  UIMAD UR10, UR40, UR10, UR6 ;  /* 0x0000000a280a72a4 */ /* 0x000fe4000f8e0206 */
[----:B------:R-:W-:Y:S04]  /*6680*/  @!UP0 USEL UR4, UR5, UR4, !UP2 ;  /* 0x0000000405048287 */ /* 0x000fe8000d000000 */
[----:B------:R-:W-:Y:S02]  /*6690*/  @!UP0 UIMAD UR10, UR7, UR10, UR4 ;  /* 0x0000000a070a82a4 */ /* 0x000fe4000f8e0204 */
[----:B------:R-:W-:Y:S02]  /*66a0*/  @!UP0 UIADD3 UR11, UPT, UPT, UR11, -UR4, URZ ;  /* 0x800000040b0b8290 */ /* 0x000fe4000fffe0ff */
[----:B------:R-:W-:Y:S02]  /*66b0*/  UIMAD UR7, UR41, UR8, UR38 ;  /* 0x00000008290772a4 */ /* 0x000fe4000f8e0226 */
[----:B------:R-:W-:Y:S02]  /*66c0*/  @!UP0 UIMAD UR6, UR11, UR40, UR5 ;  /* 0x000000280b0682a4 */ /* 0x000fe4000f8e0205 */
[----:B------:R-:W-:Y:S01]  /*66d0*/  UIMAD UR4, UR58, UR9, UR37 ;  /* 0x000000093a0472a4 */ /* 0x000fe2000f8e0225 */
[----:B------:R-:W-:Y:S02]  /*66e0*/  @!UP0 UMOV UR5, UR10 ;  /* 0x0000000a00058c82 */ /* 0x000fe40008000000 */
[----:B------:R-:W-:Y:S02]  /*66f0*/  UIMAD UR38, UR5, UR41, UR7 ;  /* 0x00000029052672a4 */ /* 0x000fe4000f8e0207 */
[----:B------:R-:W-:Y:S11]  /*6700*/  UIMAD UR37, UR6, UR58, UR4 ;  /* 0x0000003a062572a4 */ /* 0x000ff6000f8e0204 */
[----:B------:R-:W-:Y:S01]  /*6710*/  @!UPT UIADD3 URZ, UPT, UPT, URZ, URZ, URZ ;  /* 0x000000fffffff290 */ /* 0x000fe2000fffe0ff */
.L_x_116:
[----:B------:R-:W-:Y:S01]  /*6720*/  UISETP.NE.AND UP0, UPT, UR39, 0x1, UPT ;  /* 0x000000012700788c */ /* 0x000fe2000bf05270 */
[----:B------:R-:W-:Y:S01]  /*6730*/  IADD3 R91, PT, PT, R91, 0x1, RZ ;  /* 0x000000015b5b7810 */ /* 0x000fe20007ffe0ff */
[----:B------:R-:W-:Y:S02]  /*6740*/  UIADD3 UR11, UPT, UPT, UR47, 0x400, URZ ;  /* 0x000004002f0b7890 */ /* 0x000fe4000fffe0ff */
[----:B------:R-:W-:Y:S02]  /*6750*/  USHF.L.U32 UR50, UR25, 0x7, URZ ;  /* 0x0000000719327899 */ /* 0x000fe400080006ff */
[----:B------:R-:W-:Y:S05]  /*6760*/  USHF.L.U32 UR49, UR32, 0x6, URZ ;  /* 0x0000000620317899 */ /* 0x000fea00080006ff */
[----:B------:R-:W2:Y:S01]  /*6770*/  @!UP0 LDCU.128 UR12, c[0x0][0xb10] ;  /* 0x00016200ff0c87ac */ /* 0x000ea20008000c00 */
[----:B------:R-:W3:Y:S01]  /*6780*/  @!UP0 LDCU UR5, c[0x0][0xb0c] ;  /* 0x00016180ff0587ac */ /* 0x000ee20008000800 */
[----:B------:R-:W4:Y:S01]  /*6790*/  @!UP0 LDCU UR10, c[0x0][0xb20] ;  /* 0x00016400ff0a87ac */ /* 0x000f220008000800 */
[----:B--2---:R-:W-:Y:S02]  /*67a0*/  UIMAD.WIDE.U32 UR8, UR38, UR12, URZ ;  /* 0x0000000c260872a5 */ /* 0x004fe4000f8e00ff */
[----:B------:R-:W-:Y:S02]  /*67b0*/  UIMAD.WIDE.U32 UR6, UR37, UR15, URZ ;  /* 0x0000000f250672a5 */ /* 0x000fe4000f8e00ff */
[----:B------:R-:W-:Y:S03]  /*67c0*/  @!UP0 UISETP.NE.AND UP1, UPT, UR14, 0x1, UPT ;  /* 0x000000010e00888c */ /* 0x000fe6000bf25270 */
[----:B------:R-:W-:Y:S01]  /*67d0*/  @!UP0 UMOV UR4, UR9 ;  /* 0x0000000900048c82 */ /* 0x000fe20008000000 */
[----:B---3--:R-:W-:Y:S02]  /*67e0*/  @!UP0 UISETP.NE.AND UP2, UPT, UR5, 0x1, UPT ;  /* 0x000000010500888c */ /* 0x008fe4000bf45270 */
[----:B------:R-:W-:Y:S01]  /*67f0*/  @!UP0 USHF.R.U32.HI UR4, URZ, UR13, UR4 ;  /* 0x0000000dff048299 */ /* 0x000fe20008011604 */
[----:B------:R-:W-:Y:S02]  /*6800*/  @!UP0 UMOV UR6, UR7 ;  /* 0x0000000700068c82 */ /* 0x000fe40008000000 */
[----:B----4-:R-:W-:Y:S02]  /*6810*/  @!UP0 USHF.R.U32.HI UR6, URZ, UR10, UR6 ;  /* 0x0000000aff068299 */ /* 0x010fe40008011606 */
[----:B------:R-:W-:Y:S02]  /*6820*/  @!UP0 USEL UR7, UR38, UR4, !UP2 ;  /* 0x0000000426078287 */ /* 0x000fe4000d000000 */
[----:B------:R-:W-:Y:S04]  /*6830*/  @!UP0 USEL UR6, UR37, UR6, !UP1 ;  /* 0x0000000625068287 */ /* 0x000fe8000c800000 */
[----:B------:R-:W-:Y:S02]  /*6840*/  @!UP0 UIADD3 UR4, UPT, UPT, -UR7, UR6, URZ ;  /* 0x0000000607048290 */ /* 0x000fe4000fffe1ff */
[----:B------:R-:W-:Y:S02]  /*6850*/  @!UP0 UIADD3 UR6, UPT, UPT, UR7, -UR6, URZ ;  /* 0x8000000607068290 */ /* 0x000fe4000fffe0ff */
[----:B------:R-:W-:Y:S02]  /*6860*/  @!UP0 UIMAD UR38, UR4, UR5, UR38 ;  /* 0x00000005042682a4 */ /* 0x000fe4000f8e0226 */
[----:B------:R-:W-:Y:S02]  /*6870*/  @!UP0 UIMAD UR37, UR6, UR14, UR37 ;  /* 0x0000000e062582a4 */ /* 0x000fe4000f8e0225 */
[----:B------:R-:W-:Y:S09]  /*6880*/  ULOP3.LUT UP0, URZ, UR11, 0x1b0, URZ, 0xc0, !UPT ;  /* 0x000001b00bff7892 */ /* 0x000ff2000f80c0ff */
[----:B------:R-:W-:Y:S05]  /*6890*/  BRA.U !UP0, `(.L_x_117) ;  /* 0x00000001087c7547 */ /* 0x000fea000b800000 */
[----:B------:R-:W2:Y:S01]  /*68a0*/  LDCU.64 UR8, c[0x4][0x80] ;  /* 0x01001000ff0877ac */ /* 0x000ea20008000a00 */
[----:B------:R-:W-:Y:S01]  /*68b0*/  MOV R2, 0x0 ;  /* 0x0000000000027802 */ /* 0x000fe20000000f00 */
[----:B------:R-:W-:Y:S02]  /*68c0*/  HFMA2 R12, -RZ, RZ, 0, 5.9604644775390625e-08 ;  /* 0x00000001ff0c7431 */ /* 0x000fe400000001ff */
[----:B------:R-:W-:Y:S01]  /*68d0*/  IMAD.MOV.U32 R8, RZ, RZ, 0x70 ;  /* 0x00000070ff087424 */ /* 0x000fe200078e00ff */
[----:B------:R3:W4:Y:S01]  /*68e0*/  LDC.64 R14, c[0x4][R2] ;  /* 0x01000000020e7b82 */ /* 0x0007220000000a00 */
[----:B------:R-:W1:Y:S01]  /*68f0*/  LDCU.64 UR6, c[0x4][0x88] ;  /* 0x01001100ff0677ac */ /* 0x000e620008000a00 */
[----:B------:R-:W-:Y:S01]  /*6900*/  IMAD.MOV.U32 R13, RZ, RZ, RZ ;  /* 0x000000ffff0d7224 */ /* 0x000fe200078e00ff */
[----:B------:R-:W1:Y:S01]  /*6910*/  LDCU.64 UR4, c[0x4][0x8] ;  /* 0x01000100ff0477ac */ /* 0x000e620008000a00 */
[----:B--2---:R-:W-:Y:S01]  /*6920*/  MOV R5, UR9 ;  /* 0x0000000900057c02 */ /* 0x004fe20008000f00 */
[----:B------:R-:W-:Y:S01]  /*6930*/  IMAD.U32 R4, RZ, RZ, UR8 ;  /* 0x00000008ff047e24 */ /* 0x000fe2000f8e00ff */
[----:B-1----:R-:W-:Y:S01]  /*6940*/  MOV R7, UR7 ;  /* 0x0000000700077c02 */ /* 0x002fe20008000f00 */
[----:B------:R-:W-:Y:S01]  /*6950*/  IMAD.U32 R6, RZ, RZ, UR6 ;  /* 0x00000006ff067e24 */ /* 0x000fe2000f8e00ff */
[----:B------:R-:W-:Y:S01]  /*6960*/  MOV R11, UR5 ;  /* 0x00000005000b7c02 */ /* 0x000fe20008000f00 */
[----:B------:R-:W-:Y:S02]  /*6970*/  IMAD.U32 R10, RZ, RZ, UR4 ;  /* 0x00000004ff0a7e24 */ /* 0x000fe4000f8e00ff */
[----:B------:R-:W-:Y:S07]  /*6980*/  LEPC R20, `(.L_x_118) ;  /* 0x000000001014794e */ /* 0x000fee0000000000 */
[----:B---345:R-:W-:Y:S05]  /*6990*/  CALL.ABS.NOINC R14 ;  /* 0x000000000e007343 */ /* 0x038fea0003c00000 */
.L_x_118:
[----:B------:R-:W1:Y:S01]  /*69a0*/  LDCU.64 UR8, c[0x4][0x80] ;  /* 0x01001000ff0877ac */ /* 0x000e620008000a00 */
[----:B------:R-:W2:Y:S01]  /*69b0*/  LDC.64 R2, c[0x4][R2] ;  /* 0x0100000002027b82 */ /* 0x000ea20000000a00 */
[----:B------:R-:W-:Y:S02]  /*69c0*/  HFMA2 R12, -RZ, RZ, 0, 5.9604644775390625e-08 ;  /* 0x00000001ff0c7431 */ /* 0x000fe400000001ff */
[----:B------:R-:W-:Y:S02]  /*69d0*/  IMAD.MOV.U32 R8, RZ, RZ, 0x70 ;  /* 0x00000070ff087424 */ /* 0x000fe400078e00ff */
[----:B------:R-:W-:Y:S01]  /*69e0*/  IMAD.MOV.U32 R13, RZ, RZ, RZ ;  /* 0x000000ffff0d7224 */ /* 0x000fe200078e00ff */
[----:B------:R-:W3:Y:S01]  /*69f0*/  LDCU.64 UR6, c[0x4][0x88] ;  /* 0x01001100ff0677ac */ /* 0x000ee20008000a00 */
[----:B------:R-:W4:Y:S01]  /*6a00*/  LDCU.64 UR4, c[0x4][0x8] ;  /* 0x01000100ff0477ac */ /* 0x000f220008000a00 */
[----:B-1----:R-:W-:Y:S02]  /*6a10*/  MOV R4, UR8 ;  /* 0x0000000800047c02 */ /* 0x002fe40008000f00 */
[----:B------:R-:W-:Y:S02]  /*6a20*/  MOV R5, UR9 ;  /* 0x0000000900057c02 */ /* 0x000fe40008000f00 */
[----:B---3--:R-:W-:Y:S01]  /*6a30*/  MOV R7, UR7 ;  /* 0x0000000700077c02 */ /* 0x008fe20008000f00 */
[----:B------:R-:W-:Y:S01]  /*6a40*/  IMAD.U32 R6, RZ, RZ, UR6 ;  /* 0x00000006ff067e24 */ /* 0x000fe2000f8e00ff */
[----:B----4-:R-:W-:Y:S01]  /*6a50*/  MOV R11, UR5 ;  /* 0x00000005000b7c02 */ /* 0x010fe20008000f00 */
[----:B------:R-:W-:Y:S02]  /*6a60*/  IMAD.U32 R10, RZ, RZ, UR4 ;  /* 0x00000004ff0a7e24 */ /* 0x000fe4000f8e00ff */
[----:B------:R-:W-:Y:S07]  /*6a70*/  LEPC R20, `(.L_x_117) ;  /* 0x000000001014794e */ /* 0x000fee0000000000 */
[----:B--2---:R-:W-:Y:S05]  /*6a80*/  CALL.ABS.NOINC R2 ;  /* 0x0000000002007343 */ /* 0x004fea0003c00000 */
.L_x_117:
[----:B------:R-:W-:Y:S02]  /*6a90*/  R2UR UR6, R88 ;  /* 0x00000000580672ca */ /* 0x000fe400000e0000 */
[----:B------:R-:W-:Y:S02]  /*6aa0*/  R2UR UR5, R100 ;  /* 0x00000000640572ca */ /* 0x000fe400000e0000 */
[----:B------:R-:W-:Y:S02]  /*6ab0*/  R2UR UR4, R99 ;  /* 0x00000000630472ca */ /* 0x000fe400000e0000 */
[----:B------:R-:W-:Y:S02]  /*6ac0*/  ISETP.NE.U32.AND P4, PT, R78, RZ, PT ;  /* 0x000000ff4e00720c */ /* 0x000fe40003f85070 */
[----:B------:R-:W-:Y:S02]  /*6ad0*/  ISETP.NE.U32.AND P2, PT, RZ, UR60, PT ;  /* 0x0000003cff007c0c */ /* 0x000fe4000bf45070 */
[----:B------:R-:W-:Y:S02]  /*6ae0*/  ISETP.NE.AND.EX P4, PT, R79, RZ, PT, P4 ;  /* 0x000000ff4f00720c */ /* 0x000fe40003f85340 */
[----:B------:R-:W-:Y:S01]  /*6af0*/  ISETP.NE.AND.EX P2, PT, RZ, UR61, PT, P2 ;  /* 0x0000003dff007c0c */ /* 0x000fe2000bf45320 */
[----:B------:R-:W-:Y:S02]  /*6b00*/  UISETP.NE.AND UP2, UPT, UR6, URZ, UPT ;  /* 0x000000ff0600728c */ /* 0x000fe4000bf45270 */
[----:B------:R-:W-:Y:S04]  /*6b10*/  UISETP.NE.U32.AND UP0, UPT, UR5, URZ, UPT ;  /* 0x000000ff0500728c */ /* 0x000fe8000bf05070 */
[----:B------:R-:W-:Y:S01]  /*6b20*/  UISETP.NE.AND.EX UP1, UPT, UR4, URZ, UPT, UP0 ;  /* 0x000000ff0400728c */ /* 0x000fe2000bf25300 */
[----:B------:R-:W-:Y:S01]  /*6b30*/  PLOP3.LUT P1, PT, PT, PT, UP2, 0x80, 0x8 ;  /* 0x000000000008781c */ /* 0x000fe20003f2f028 */
[----:B------:R-:W-:Y:S03]  /*6b40*/  UPLOP3.LUT UP0, UPT, UPT, UPT, UPT, 0x40, 0x4 ;  /* 0x000000000004789c */ /* 0x000fe60003f0e870 */
[----:B------:R-:W-:Y:S06]  /*6b50*/  @UP2 UPLOP3.LUT UP0, UPT, UPT, UPT, UP1, 0x80, 0x8 ;  /* 0x000000000008289c */ /* 0x000fec0003f0f010 */
[----:B------:R-:W-:Y:S01]  /*6b60*/  PLOP3.LUT P0, PT, PT, PT, UP0, 0x80, 0x8 ;  /* 0x000000000008781c */ /* 0x000fe20003f0f008 */
[----:B------:R-:W-:Y:S01]  /*6b70*/  @!UPT UIADD3 URZ, UPT, UPT, URZ, URZ, URZ ;  /* 0x000000fffffff290 */ /* 0x000fe2000fffe0ff */
[----:B------:R-:W-:Y:S11]  /*6b80*/  BRA.U !UP1, `(.L_x_119) ;  /* 0x0000000109407547 */ /* 0x000ff6000b800000 */
[----:B------:R-:W-:Y:S01]  /*6b90*/  UISETP.NE.U32.AND UP0, UPT, UR60, URZ, UPT ;  /* 0x000000ff3c00728c */ /* 0x000fe2000bf05070 */
[----:B------:R-:W-:Y:S01]  /*6ba0*/  R2UR UR6, R100 ;  /* 0x00000000640672ca */ /* 0x000fe200000e0000 */
[----:B------:R-:W2:Y:S01]  /*6bb0*/  LDCU.64 UR8, c[0x0][0x358] ;  /* 0x00006b00ff0877ac */ /* 0x000ea20008000a00 */
[----:B------:R-:W-:Y:S02]  /*6bc0*/  HFMA2 R84, -RZ, RZ, 0, 5.9604644775390625e-08 ;  /* 0x00000001ff547431 */ /* 0x000fe400000001ff */
[----:B-1----:R-:W-:Y:S01]  /*6bd0*/  IMAD.MOV.U32 R0, RZ, RZ, 0x1 ;  /* 0x00000001ff007424 */ /* 0x002fe200078e00ff */
[----:B------:R-:W-:Y:S06]  /*6be0*/  UISETP.NE.AND.EX UP0, UPT, UR61, URZ, UPT, UP0 ;  /* 0x000000ff3d00728c */ /* 0x000fec000bf05300 */
[----:B------:R-:W-:Y:S05]  /*6bf0*/  PLOP3.LUT P3, PT, PT, PT, UP0, 0x80, 0x8 ;  /* 0x000000000008781c */ /* 0x000fea0003f6f008 */
[----:B------:R-:W1:Y:S01]  /*6c00*/  @UP0 LDCU.64 UR4, c[0x0][0x888] ;  /* 0x00011100ff0407ac */ /* 0x000e620008000a00 */
[----:B------:R-:W-:Y:S07]  /*6c10*/  @UP0 UIMAD UR6, UR36, UR6, URZ ;  /* 0x00000006240602a4 */ /* 0x000fee000f8e02ff */
[----:B------:R-:W-:Y:S01]  /*6c20*/  @!P3 PRMT R84, R0, 0x7610, R84 ;  /* 0x000076100054b816 */ /* 0x000fe20000000054 */
[----:B-1----:R-:W-:Y:S06]  /*6c30*/  @UP0 UIMAD.WIDE UR4, UR6, 0x4, UR4 ;  /* 0x00000004060408a5 */ /* 0x002fec000f8e0204 */
[----:B------:R-:W-:Y:S02]  /*6c40*/  IMAD.U32 R2, RZ, RZ, UR4 ;  /* 0x00000004ff027e24 */ /* 0x000fe4000f8e00ff */
[----:B------:R-:W-:Y:S03]  /*6c50*/  IMAD.U32 R3, RZ, RZ, UR5 ;  /* 0x00000005ff037e24 */ /* 0x000fe6000f8e00ff */
[----:B------:R-:W1:Y:S02]  /*6c60*/  @!UP0 LDCU UR4, c[0x0][0x880] ;  /* 0x00011000ff0487ac */ /* 0x000e640008000800 */
[----:B--2--5:R2:W5:Y:S02]  /*6c70*/  @P3 LDG.E R41, desc[UR8][R2.64] ;  /* 0x0000000802293981 */ /* 0x024564000c1e1900 */
[----:B-12---:R-:W-:Y:S02]  /*6c80*/  @!P3 MOV R41, UR4 ;  /* 0x000000040029bc02 */ /* 0x006fe40008000f00 */
.L_x_119:
[----:B------:R-:W-:Y:S05]  /*6c90*/  @!P4 BRA `(.L_x_120) ;  /* 0x000000000024c947 */ /* 0x000fea0003800000 */
[----:B------:R-:W-:Y:S01]  /*6ca0*/  ISETP.NE.U32.AND P3, PT, R76, RZ, PT ;  /* 0x000000ff4c00720c */ /* 0x000fe20003f65070 */
[----:B------:R-:W2:Y:S03]  /*6cb0*/  LDCU.64 UR4, c[0x0][0x358] ;  /* 0x00006b00ff0477ac */ /* 0x000ea60008000a00 */
[----:B------:R-:W-:Y:S11]  /*6cc0*/  ISETP.NE.AND.EX P3, PT, R77, RZ, PT, P3 ;  /* 0x000000ff4d00720c */ /* 0x000ff60003f65330 */
[----:B------:R-:W-:Y:S02]  /*6cd0*/  @!UPT UIADD3 URZ, UPT, UPT, URZ, URZ, URZ ;  /* 0x000000fffffff290 */ /* 0x000fe4000fffe0ff */
[----:B------:R-:W3:Y:S01]  /*6ce0*/  @P3 LDC.64 R2, c[0x0][0x8a8] ;  /* 0x00022a00ff023b82 */ /* 0x000ee20000000a00 */
[----:B-1----:R-:W-:Y:S04]  /*6cf0*/  @P3 IMAD R0, R78, UR36, RZ ;  /* 0x000000244e003c24 */ /* 0x002fe8000f8e02ff */
[----:B---3--:R-:W-:Y:S05]  /*6d00*/  @P3 IMAD.WIDE R2, R0, 0x4, R2 ;  /* 0x0000000400023825 */ /* 0x008fea00078e0202 */
[----:B--2--5:R2:W5:Y:S02]  /*6d10*/  @P3 LDG.E R38, desc[UR4][R2.64] ;  /* 0x0000000402263981 */ /* 0x024564000c1e1900 */
[----:B--2---:R-:W3:Y:S02]  /*6d20*/  @!P3 LDC R38, c[0x0][0x8a0] ;  /* 0x00022800ff26bb82 */ /* 0x004ee40000000800 */
.L_x_120:
[----:B-----5:R-:W-:Y:S01]  /*6d30*/  FSETP.NEU.AND P3, PT, R41, RZ, PT ;  /* 0x000000ff2900720b */ /* 0x020fe20003f6d000 */
[----:B------:R-:W-:Y:S01]  /*6d40*/  ULOP3.LUT UR4, UR54, 0x1, URZ, 0x3c, !UPT ;  /* 0x0000000136047892 */ /* 0x000fe2000f8e3cff */
[----:B------:R-:W-:Y:S01]  /*6d50*/  SEL R4, RZ, 0xffffffff, P2 ;  /* 0xffffffffff047807 */ /* 0x000fe20001000000 */
[----:B------:R-:W-:Y:S01]  /*6d60*/  IMAD.U32 R108, RZ, RZ, UR46 ;  /* 0x0000002eff6c7e24 */ /* 0x000fe2000f8e00ff */
[----:B------:R-:W-:Y:S01]  /*6d70*/  @P1 LOP3.LUT P2, RZ, R84, 0xff, RZ, 0xc0, !PT ;  /* 0x000000ff54ff1812 */ /* 0x000fe2000784c0ff */
[----:B------:R-:W-:Y:S01]  /*6d80*/  IMAD.SHL.U32 R81, R93, 0x10, RZ ;  /* 0x000000105d517824 */ /* 0x000fe200078e00ff */
[----:B------:R-:W-:Y:S01]  /*6d90*/  @P1 SEL R3, RZ, 0xffffffff, P3 ;  /* 0xffffffffff031807 */ /* 0x000fe20001800000 */
[----:B------:R-:W-:Y:S01]  /*6da0*/  IMAD.U32 R109, RZ, RZ, UR4 ;  /* 0x00000004ff6d7e24 */ /* 0x000fe2000f8e00ff */
[----:B------:R-:W-:Y:S01]  /*6db0*/  LEA R89, R36, UR47, 0x3 ;  /* 0x0000002f24597c11 */ /* 0x000fe2000f8e18ff */
[----:B------:R-:W-:Y:S01]  /*6dc0*/  IMAD.SHL.U32 R108, R108, 0x2000, RZ ;  /* 0x000020006c6c7824 */ /* 0x000fe200078e00ff */
[----:B------:R-:W-:Y:S01]  /*6dd0*/  @P0 SEL R3, R4, R3, !P2 ;  /* 0x0000000304030207 */ /* 0x000fe20005000000 */
[----:B------:R-:W-:Y:S01]  /*6de0*/  IMAD.SHL.U32 R80, R92, 0x10, RZ ;  /* 0x000000105c507824 */ /* 0x000fe200078e00ff */
[----:B------:R-:W-:Y:S01]  /*6df0*/  SHF.L.U32 R2, R95, 0x1f, RZ ;  /* 0x0000001f5f027819 */ /* 0x000fe200000006ff */
[----:B------:R-:W-:Y:S01]  /*6e00*/  IMAD.IADD R82, R97, 0x1, R108 ;  /* 0x0000000161527824 */ /* 0x000fe200078e026c */
[----:B------:R-:W-:Y:S01]  /*6e10*/  @P1 LOP3.LUT R3, R3, 0x1, RZ, 0xc0, !PT ;  /* 0x0000000103031812 */ /* 0x000fe200078ec0ff */
[----:B------:R-:W-:Y:S01]  /*6e20*/  BSSY B1, `(.L_x_121) ;  /* 0x0000039000017945 */ /* 0x000fe20003800000 */
[----:B------:R-:W-:Y:S01]  /*6e30*/  PLOP3.LUT P2, PT, PT, PT, UP1, 0x80, 0x8 ;  /* 0x000000000008781c */ /* 0x000fe20003f4f018 */
[----:B------:R-:W-:Y:S01]  /*6e40*/  IMAD.IADD R83, R82, 0x1, R81 ;  /* 0x0000000152537824 */ /* 0x000fe200078e0251 */
[----:B------:R-:W-:Y:S01]  /*6e50*/  ISETP.NE.U32.OR P5, PT, R3, 0x1, !P1 ;  /* 0x000000010300780c */ /* 0x000fe20004fa5470 */
[----:B------:R-:W-:Y:S01]  /*6e60*/  IMAD.U32 R3, RZ, RZ, UR46 ;  /* 0x0000002eff037e24 */ /* 0x000fe2000f8e00ff */
[----:B------:R-:W-:Y:S01]  /*6e70*/  LOP3.LUT P4, R90, R84, 0xff, RZ, 0xc0, !PT ;  /* 0x000000ff545a7812 */ /* 0x000fe2000788c0ff */
[----:B------:R-:W-:Y:S01]  /*6e80*/  IMAD.MOV.U32 R103, RZ, RZ, 0x1 ;  /* 0x00000001ff677424 */ /* 0x000fe200078e00ff */
[----:B------:R-:W-:Y:S01]  /*6e90*/  P2R R102, PR, RZ, 0x20 ;  /* 0x00000020ff667803 */ /* 0x000fe20000000000 */
[----:B------:R-:W-:Y:S01]  /*6ea0*/  IMAD R39, R36, 0x40, R37 ;  /* 0x0000004024277824 */ /* 0x000fe200078e0225 */
[----:B-1----:R-:W-:Y:S01]  /*6eb0*/  LEA R0, R3, UR47, 0x3 ;  /* 0x0000002f03007c11 */ /* 0x002fe2000f8e18ff */
[----:B------:R-:W-:Y:S01]  /*6ec0*/  IMAD.U32 R110, RZ, RZ, UR46 ;  /* 0x0000002eff6e7e24 */ /* 0x000fe2000f8e00ff */
[----:B------:R-:W-:Y:S02]  /*6ed0*/  SEL R3, RZ, 0xffffffff, P3 ;  /* 0xffffffffff037807 */ /* 0x000fe40001800000 */
[----:B------:R-:W-:Y:S02]  /*6ee0*/  CS2R R74, SRZ ;  /* 0x00000000004a7805 */ /* 0x000fe4000001ff00 */
[----:B------:R-:W-:Y:S02]  /*6ef0*/  CS2R R72, SRZ ;  /* 0x0000000000487805 */ /* 0x000fe4000001ff00 */
[----:B------:R-:W-:Y:S02]  /*6f00*/  CS2R R66, SRZ ;  /* 0x0000000000427805 */ /* 0x000fe4000001ff00 */
[----:B------:R-:W-:Y:S02]  /*6f10*/  @P2 SEL R3, R4, R3, !P4 ;  /* 0x0000000304032207 */ /* 0x000fe40006000000 */
[----:B------:R-:W-:Y:S02]  /*6f20*/  CS2R R64, SRZ ;  /* 0x0000000000407805 */ /* 0x000fe4000001ff00 */
[----:B------:R-:W-:Y:S02]  /*6f30*/  @P5 SHF.L.U32 R5, R109, 0x1f, RZ ;  /* 0x0000001f6d055819 */ /* 0x000fe400000006ff */
[----:B------:R-:W-:Y:S02]  /*6f40*/  CS2R R58, SRZ ;  /* 0x00000000003a7805 */ /* 0x000fe4000001ff00 */
[----:B------:R-:W-:Y:S02]  /*6f50*/  LOP3.LUT R3, R3, 0x1, RZ, 0xc0, !PT ;  /* 0x0000000103037812 */ /* 0x000fe400078ec0ff */
[----:B------:R-:W-:Y:S01]  /*6f60*/  CS2R R56, SRZ ;  /* 0x0000000000387805 */ /* 0x000fe2000001ff00 */
[----:B------:R-:W1:Y:S01]  /*6f70*/  @P5 SYNCS.PHASECHK.TRANS64.TRYWAIT P1, [R0+URZ+0x140], R5 ;  /* 0x00014005000055a7 */ /* 0x000e6200080211ff */
[----:B------:R-:W-:Y:S02]  /*6f80*/  CS2R R50, SRZ ;  /* 0x0000000000327805 */ /* 0x000fe4000001ff00 */
[----:B------:R-:W-:Y:S02]  /*6f90*/  ISETP.NE.U32.AND P2, PT, R3, 0x1, PT ;  /* 0x000000010300780c */ /* 0x000fe40003f45070 */
[----:B------:R-:W-:Y:S01]  /*6fa0*/  CS2R R48, SRZ ;  /* 0x0000000000307805 */ /* 0x000fe2000001ff00 */
[----:B------:R-:W-:Y:S01]  /*6fb0*/  IMAD.IADD R47, R82, 0x1, R80 ;  /* 0x00000001522f7824 */ /* 0x000fe200078e0250 */
[----:B------:R-:W-:Y:S01]  /*6fc0*/  P2R R111, PR, RZ, 0x4 ;  /* 0x00000004ff6f7803 */ /* 0x000fe20000000000 */
[----:B------:R-:W-:Y:S01]  /*6fd0*/  IMAD.IADD R46, R96, 0x1, R83 ;  /* 0x00000001602e7824 */ /* 0x000fe200078e0253 */
[----:B------:R2:W4:Y:S01]  /*6fe0*/  SYNCS.PHASECHK.TRANS64.TRYWAIT P0, [R89+URZ+0x1a0], R2 ;  /* 0x0001a002590075a7 */ /* 0x00052200080011ff */
[----:B-1----:R-:W-:Y:S01]  /*6ff0*/  @P5 SEL R103, RZ, 0x1, !P1 ;  /* 0x00000001ff675807 */ /* 0x002fe20004800000 */
[----:B--2---:R-:W-:Y:S06]  /*7000*/  @!P5 BRA `(.L_x_122) ;  /* 0x000000000068d947 */ /* 0x004fec0003800000 */
[----:B------:R-:W-:Y:S01]  /*7010*/  ISETP.NE.AND P1, PT, R103, RZ, PT ;  /* 0x000000ff6700720c */ /* 0x000fe20003f25270 */
[----:B------:R-:W-:Y:S01]  /*7020*/  BSSY B0, `(.L_x_123) ;  /* 0x000000d000007945 */ /* 0x000fe20003800000 */
[----:B------:R-:W-:Y:S02]  /*7030*/  CS2R R50, SRZ ;  /* 0x0000000000327805 */ /* 0x000fe4000001ff00 */
[----:B------:R-:W-:Y:S02]  /*7040*/  CS2R R48, SRZ ;  /* 0x0000000000307805 */ /* 0x000fe4000001ff00 */
[----:B------:R-:W-:Y:S02]  /*7050*/  CS2R R58, SRZ ;  /* 0x00000000003a7805 */ /* 0x000fe4000001ff00 */
[----:B------:R-:W-:Y:S02]  /*7060*/  CS2R R56, SRZ ;  /* 0x0000000000387805 */ /* 0x000fe4000001ff00 */
[----:B------:R-:W-:Y:S02]  /*7070*/  CS2R R66, SRZ ;  /* 0x0000000000427805 */ /* 0x000fe4000001ff00 */
[----:B------:R-:W-:Y:S02]  /*7080*/  CS2R R64, SRZ ;  /* 0x0000000000407805 */ /* 0x000fe4000001ff00 */
[----:B------:R-:W-:Y:S02]  /*7090*/  CS2R R74, SRZ ;  /* 0x00000000004a7805 */ /* 0x000fe4000001ff00 */
[----:B------:R-:W-:Y:S01]  /*70a0*/  CS2R R72, SRZ ;  /* 0x0000000000487805 */ /* 0x000fe2000001ff00 */
[----:B------:R-:W-:Y:S06]  /*70b0*/  @P1 BRA `(.L_x_124) ;  /* 0x00000000000c1947 */ /* 0x000fec0003800000 */
[----:B------:R-:W-:Y:S04]  /*70c0*/  SHF.L.U32 R3, R109, 0x1f, RZ ;  /* 0x0000001f6d037819 */ /* 0x000fe800000006ff */
[----:B------:R-:W1:Y:S02]  /*70d0*/  SYNCS.PHASECHK.TRANS64.TRYWAIT P1, [R0+URZ+0x140], R3 ;  /* 0x00014003000075a7 */ /* 0x000e6400080211ff */
[----:B-1----:R-:W-:Y:S05]  /*70e0*/  @!P1 BRA `(.L_x_125) ;  /* 0x0000002c00389947 */ /* 0x002fea0003800000 */
.L_x_124:
[----:B------:R-:W-:Y:S05]  /*70f0*/  BSYNC B0 ;  /* 0x0000000000007941 */ /* 0x000fea0003800000 */
.L_x_123:
[----:B------:R-:W-:Y:S01]  /*7100*/  ISETP.NE.AND P1, PT, R111, RZ, PT ;  /* 0x000000ff6f00720c */ /* 0x000fe20003f25270 */
[----:B------:R-:W-:Y:S04]  /*7110*/  UIADD3 UR4, UPT, UPT, UR46, 0x1, URZ ;  /* 0x000000012e047890 */ /* 0x000fe8000fffe0ff */
[----:B------:R-:W-:Y:S04]  /*7120*/  UISETP.NE.AND UP0, UPT, UR4, 0x3, UPT ;  /* 0x000000030400788c */ /* 0x000fe8000bf05270 */
[----:B------:R-:W-:Y:S02]  /*7130*/  USEL UR5, URZ, 0x1, UP0 ;  /* 0x00000001ff057887 */ /* 0x000fe40008000000 */
[----:B------:R-:W-:Y:S02]  /*7140*/  USEL UR4, UR4, URZ, UP0 ;  /* 0x000000ff04047287 */ /* 0x000fe40008000000 */
[----:B------:R2:W1:Y:S02]  /*7150*/  @P1 LDS.128 R48, [R82] ;  /* 0x0000000052301984 */ /* 0x0004640000000c00 */
[----:B------:R-:W-:Y:S02]  /*7160*/  LOP3.LUT R109, R109, UR5, RZ, 0x3c, !PT ;  /* 0x000000056d6d7c12 */ /* 0x000fe4000f8e3cff */
[----:B------:R2:W1:Y:S01]  /*7170*/  @P1 LDS.128 R56, [R83+0x10] ;  /* 0x0000100053381984 */ /* 0x0004620000000c00 */
[----:B------:R-:W-:Y:S03]  /*7180*/  IMAD.U32 R110, RZ, RZ, UR4 ;  /* 0x00000004ff6e7e24 */ /* 0x000fe6000f8e00ff */
[----:B------:R2:W1:Y:S04]  /*7190*/  @P1 LDS.128 R64, [R47+0x20] ;  /* 0x000020002f401984 */ /* 0x0004680000000c00 */
[----:B------:R2:W1:Y:S02]  /*71a0*/  @P1 LDS.128 R72, [R46+0x10] ;  /* 0x000010002e481984 */ /* 0x0004640000000c00 */
.L_x_122:
[----:B------:R-:W-:Y:S05]  /*71b0*/  BSYNC B1 ;  /* 0x0000000000017941 */ /* 0x000fea0003800000 */
.L_x_121:
[----:B-1----:R-:W-:Y:S04]  /*71c0*/  SHF.R.U32.HI R0, RZ, 0x15, R39 ;  /* 0x00000015ff007819 */ /* 0x002fe80000011627 */
[----:B------:R-:W-:Y:S01]  /*71d0*/  LOP3.LUT P1, RZ, R0, 0x3, R85, 0x48, !PT ;  /* 0x0000000300ff7812 */ /* 0x000fe20007824855 */
[----:B------:R-:W-:Y:S01]  /*71e0*/  @!UPT UIADD3 URZ, UPT, UPT, URZ, URZ, URZ ;  /* 0x000000fffffff290 */ /* 0x000fe2000fffe0ff */
[----:B----4-:R-:W-:Y:S11]  /*71f0*/  @P0 BRA `(.L_x_126) ;  /* 0x0000000000080947 */ /* 0x010ff60003800000 */
[----:B------:R-:W1:Y:S02]  /*7200*/  SYNCS.PHASECHK.TRANS64.TRYWAIT P0, [R89+URZ+0x1a0], R2 ;  /* 0x0001a002590075a7 */ /* 0x000e6400080011ff */
[----:B-1----:R-:W-:Y:S05]  /*7210*/  @!P0 BRA `(.L_x_127) ;  /* 0x0000002c00008947 */ /* 0x002fea0003800000 */
.L_x_126:
[----:B------:R-:W-:Y:S05]  /*7220*/  @!P1 BRA `(.L_x_128) ;  /* 0x0000000000409947 */ /* 0x000fea0003800000 */
[----:B------:R-:W4:Y:S01]  /*7230*/  LDCU.64 UR8, c[0x4][0x70] ;  /* 0x01000e00ff0877ac */ /* 0x000f220008000a00 */
[----:B------:R-:W-:Y:S01]  /*7240*/  MOV R3, 0x0 ;  /* 0x0000000000037802 */ /* 0x000fe20000000f00 */
[----:B------:R-:W-:Y:S02]  /*7250*/  HFMA2 R12, -RZ, RZ, 0, 5.9604644775390625e-08 ;  /* 0x00000001ff0c7431 */ /* 0x000fe400000001ff */
[----:B------:R-:W-:Y:S02]  /*7260*/  IMAD.MOV.U32 R8, RZ, RZ, 0x192 ;  /* 0x00000192ff087424 */ /* 0x000fe400078e00ff */
[----:B------:R-:W-:Y:S01]  /*7270*/  IMAD.MOV.U32 R13, RZ, RZ, RZ ;  /* 0x000000ffff0d7224 */ /* 0x000fe200078e00ff */
[----:B------:R-:W5:Y:S01]  /*7280*/  LDCU.64 UR6, c[0x4][0x78] ;  /* 0x01000f00ff0677ac */ /* 0x000f620008000a00 */
[----:B-1----:R-:W1:Y:S01]  /*7290*/  LDC.64 R2, c[0x4][R3] ;  /* 0x0100000003027b82 */ /* 0x002e620000000a00 */
[----:B------:R-:W2:Y:S01]  /*72a0*/  LDCU.64 UR4, c[0x4][0x10] ;  /* 0x01000200ff0477ac */ /* 0x000ea20008000a00 */
[----:B----4-:R-:W-:Y:S01]  /*72b0*/  MOV R5, UR9 ;  /* 0x0000000900057c02 */ /* 0x010fe20008000f00 */
[----:B------:R-:W-:Y:S01]  /*72c0*/  IMAD.U32 R4, RZ, RZ, UR8 ;  /* 0x00000008ff047e24 */ /* 0x000fe2000f8e00ff */
[----:B-----5:R-:W-:Y:S01]  /*72d0*/  MOV R7, UR7 ;  /* 0x0000000700077c02 */ /* 0x020fe20008000f00 */
[----:B------:R-:W-:Y:S01]  /*72e0*/  IMAD.U32 R6, RZ, RZ, UR6 ;  /* 0x00000006ff067e24 */ /* 0x000fe2000f8e00ff */
[----:B--2---:R-:W-:Y:S01]  /*72f0*/  MOV R11, UR5 ;  /* 0x00000005000b7c02 */ /* 0x004fe20008000f00 */
[----:B------:R-:W-:Y:S02]  /*7300*/  IMAD.U32 R10, RZ, RZ, UR4 ;  /* 0x00000004ff0a7e24 */ /* 0x000fe4000f8e00ff */
[----:B------:R-:W-:Y:S07]  /*7310*/  LEPC R20, `(.L_x_128) ;  /* 0x000000001014794e */ /* 0x000fee0000000000 */
[----:B-1-3--:R-:W-:Y:S05]  /*7320*/  CALL.ABS.NOINC R2 ;  /* 0x0000000002007343 */ /* 0x00afea0003c00000 */
.L_x_128:
[----:B------:R-:W-:Y:S05]  /*7330*/  WARPSYNC.ALL ;  /* 0x0000000000007948 */ /* 0x000fea0003800000 */
[----:B------:R-:W-:Y:S01]  /*7340*/  R2UR UR4, R39 ;  /* 0x00000000270472ca */ /* 0x000fe200000e0000 */
[--C-:B------:R-:W-:Y:S01]  /*7350*/  HADD2.F32 R40, -RZ, R48.reuse.H0_H0 ;  /* 0x20000030ff287230 */ /* 0x100fe20000004100 */
[----:B------:R-:W-:Y:S01]  /*7360*/  ISETP.NE.AND P0, PT, R98, RZ, PT ;  /* 0x000000ff6200720c */ /* 0x000fe20003f05270 */
[----:B------:R-:W-:Y:S01]  /*7370*/  HADD2.F32 R43, -RZ, R48.H1_H1 ;  /* 0x30000030ff2b7230 */ /* 0x000fe20000004100 */
[----:B------:R-:W-:Y:S01]  /*7380*/  BSSY.RECONVERGENT B0, `(.L_x_129) ;  /* 0x0000085000007945 */ /* 0x000fe20003800200 */
[----:B------:R-:W-:Y:S02]  /*7390*/  HADD2.F32 R42, -RZ, R49.H0_H0 ;  /* 0x20000031ff2a7230 */ /* 0x000fe40000004100 */
[----:B------:R-:W-:Y:S02]  /*73a0*/  HADD2.F32 R45, -RZ, R51.H0_H0 ;  /* 0x20000033ff2d7230 */ /* 0x000fe40000004100 */
[----:B------:R-:W-:Y:S04]  /*73b0*/  HADD2.F32 R44, -RZ, R75.H1_H1 ;  /* 0x3000004bff2c7230 */ /* 0x000fe80000004100 */
[----:B------:R-:W3:Y:S02]  /*73c0*/  LDTM.x32 R4, tmem[UR4] ;  /* 0x00000004000479ee */ /* 0x000ee400082c0000 */
[C---:B---3--:R-:W-:Y:S01]  /*73d0*/  FMUL R0, R38.reuse, R4 ;  /* 0x0000000426007220 */ /* 0x048fe20000400000 */
[C---:B-1----:R-:W-:Y:S01]  /*73e0*/  FMUL R2, R38.reuse, R5 ;  /* 0x0000000526027220 */ /* 0x042fe20000400000 */
[C---:B------:R-:W-:Y:S01]  /*73f0*/  FMUL R3, R38.reuse, R6 ;  /* 0x0000000626037220 */ /* 0x040fe20000400000 */
[C---:B------:R-:W-:Y:S01]  /*7400*/  FMUL R7, R38.reuse, R7 ;  /* 0x0000000726077220 */ /* 0x040fe20000400000 */
[C---:B------:R-:W-:Y:S01]  /*7410*/  FFMA R0, R41.reuse, R40, R0 ;  /* 0x0000002829007223 */ /* 0x040fe20000000000 */
[----:B------:R-:W-:Y:S02]  /*7420*/  HADD2.F32 R40, -RZ, R49.H1_H1 ;  /* 0x30000031ff287230 */ /* 0x000fe40000004100 */
[C---:B------:R-:W-:Y:S01]  /*7430*/  FFMA R2, R41.reuse, R43, R2 ;  /* 0x0000002b29027223 */ /* 0x040fe20000000002 */
[C---:B------:R-:W-:Y:S01]  /*7440*/  FFMA R3, R41.reuse, R42, R3 ;  /* 0x0000002a29037223 */ /* 0x040fe20000000003 */
[--C-:B------:R-:W-:Y:S02]  /*7450*/  HADD2.F32 R43, -RZ, R50.reuse.H0_H0 ;  /* 0x20000032ff2b7230 */ /* 0x100fe40000004100 */
[----:B------:R-:W-:Y:S01]  /*7460*/  FMUL R4, R38, R8 ;  /* 0x0000000826047220 */ /* 0x000fe20000400000 */
[----:B------:R-:W-:Y:S01]  /*7470*/  HADD2.F32 R42, -RZ, R50.H1_H1 ;  /* 0x30000032ff2a7230 */ /* 0x000fe20000004100 */
[----:B------:R-:W-:Y:S01]  /*7480*/  F2FP.F16.F32.PACK_AB R52, R2, R0 ;  /* 0x000000000234723e */ /* 0x000fe200000000ff */
[C---:B------:R-:W-:Y:S01]  /*7490*/  FFMA R7, R41.reuse, R40, R7 ;  /* 0x0000002829077223 */ /* 0x040fe20000000007 */
[----:B------:R-:W-:Y:S01]  /*74a0*/  FFMA R4, R41, R43, R4 ;  /* 0x0000002b29047223 */ /* 0x000fe20000000004 */
[C---:B------:R-:W-:Y:S01]  /*74b0*/  FMUL R5, R38.reuse, R9 ;  /* 0x0000000926057220 */ /* 0x040fe20000400000 */
[C---:B------:R-:W-:Y:S01]  /*74c0*/  FMUL R6, R38.reuse, R10 ;  /* 0x0000000a26067220 */ /* 0x040fe20000400000 */
[----:B------:R-:W-:Y:S01]  /*74d0*/  HADD2.F32 R40, -RZ, R51.H1_H1 ;  /* 0x30000033ff287230 */ /* 0x000fe20000004100 */
[----:B------:R-:W-:Y:S01]  /*74e0*/  F2FP.F16.F32.PACK_AB R53, R7, R3 ;  /* 0x000000030735723e */ /* 0x000fe200000000ff */
[C---:B------:R-:W-:Y:S01]  /*74f0*/  FFMA R5, R41.reuse, R42, R5 ;  /* 0x0000002a29057223 */ /* 0x040fe20000000005 */
[----:B------:R-:W-:Y:S01]  /*7500*/  FFMA R6, R41, R45, R6 ;  /* 0x0000002d29067223 */ /* 0x000fe20000000006 */
[C---:B------:R-:W-:Y:S01]  /*7510*/  FMUL R11, R38.reuse, R11 ;  /* 0x0000000b260b7220 */ /* 0x040fe20000400000 */
[--C-:B------:R-:W-:Y:S02]  /*7520*/  HADD2.F32 R43, -RZ, R56.reuse.H0_H0 ;  /* 0x20000038ff2b7230 */ /* 0x100fe40000004100 */
[C---:B------:R-:W-:Y:S01]  /*7530*/  FMUL R8, R38.reuse, R12 ;  /* 0x0000000c26087220 */ /* 0x040fe20000400000 */
[----:B------:R-:W-:Y:S01]  /*7540*/  F2FP.F16.F32.PACK_AB R54, R5, R4 ;  /* 0x000000040536723e */ /* 0x000fe200000000ff */
[C---:B------:R-:W-:Y:S01]  /*7550*/  FFMA R11, R41.reuse, R40, R11 ;  /* 0x00000028290b7223 */ /* 0x040fe2000000000b */
[----:B------:R-:W-:Y:S02]  /*7560*/  HADD2.F32 R40, -RZ, R56.H1_H1 ;  /* 0x30000038ff287230 */ /* 0x000fe40000004100 */
[----:B------:R-:W-:Y:S01]  /*7570*/  FFMA R8, R41, R43, R8 ;  /* 0x0000002b29087223 */ /* 0x000fe20000000008 */
[C---:B------:R-:W-:Y:S01]  /*7580*/  FMUL R9, R38.reuse, R13 ;  /* 0x0000000d26097220 */ /* 0x040fe20000400000 */
[--C-:B------:R-:W-:Y:S01]  /*7590*/  HADD2.F32 R45, -RZ, R57.reuse.H0_H0 ;  /* 0x20000039ff2d7230 */ /* 0x100fe20000004100 */
[----:B------:R-:W-:Y:S01]  /*75a0*/  F2FP.F16.F32.PACK_AB R55, R11, R6 ;  /* 0x000000060b37723e */ /* 0x000fe200000000ff */
[C---:B------:R-:W-:Y:S01]  /*75b0*/  FMUL R10, R38.reuse, R14 ;  /* 0x0000000e260a7220 */ /* 0x040fe20000400000 */
[----:B------:R-:W-:Y:S02]  /*75c0*/  HADD2.F32 R42, -RZ, R57.H1_H1 ;  /* 0x30000039ff2a7230 */ /* 0x000fe40000004100 */
[C---:B------:R-:W-:Y:S01]  /*75d0*/  FFMA R9, R41.reuse, R40, R9 ;  /* 0x0000002829097223 */ /* 0x040fe20000000009 */
[C---:B------:R-:W-:Y:S01]  /*75e0*/  FMUL R15, R38.reuse, R15 ;  /* 0x0000000f260f7220 */ /* 0x040fe20000400000 */
[----:B------:R1:W-:Y:S01]  /*75f0*/  STS.128 [R82], R52 ;  /* 0x0000003452007388 */ /* 0x0003e20000000c00 */
[----:B------:R-:W-:Y:S01]  /*7600*/  FFMA R10, R41, R45, R10 ;  /* 0x0000002d290a7223 */ /* 0x000fe2000000000a */
[--C-:B------:R-:W-:Y:S01]  /*7610*/  HADD2.F32 R40, -RZ, R58.reuse.H0_H0 ;  /* 0x2000003aff287230 */ /* 0x100fe20000004100 */
[----:B------:R-:W-:Y:S01]  /*7620*/  F2FP.F16.F32.PACK_AB R60, R9, R8 ;  /* 0x00000008093c723e */ /* 0x000fe200000000ff */
[----:B------:R-:W-:Y:S01]  /*7630*/  FFMA R15, R41, R42, R15 ;  /* 0x0000002a290f7223 */ /* 0x000fe2000000000f */
[C---:B------:R-:W-:Y:S01]  /*7640*/  FMUL R12, R38.reuse, R16 ;  /* 0x00000010260c7220 */ /* 0x040fe20000400000 */
[----:B------:R-:W-:Y:S02]  /*7650*/  HADD2.F32 R42, -RZ, R58.H1_H1 ;  /* 0x3000003aff2a7230 */ /* 0x000fe40000004100 */
[C---:B------:R-:W-:Y:S01]  /*7660*/  FMUL R13, R38.reuse, R17 ;  /* 0x00000011260d7220 */ /* 0x040fe20000400000 */
[--C-:B------:R-:W-:Y:S01]  /*7670*/  HADD2.F32 R43, -RZ, R59.reuse.H0_H0 ;  /* 0x2000003bff2b7230 */ /* 0x100fe20000004100 */
[----:B------:R-:W-:Y:S01]  /*7680*/  F2FP.F16.F32.PACK_AB R61, R15, R10 ;  /* 0x0000000a0f3d723e */ /* 0x000fe200000000ff */
[C---:B------:R-:W-:Y:S01]  /*7690*/  FFMA R12, R41.reuse, R40, R12 ;  /* 0x00000028290c7223 */ /* 0x040fe2000000000c */
[C---:B------:R-:W-:Y:S01]  /*76a0*/  FFMA R13, R41.reuse, R42, R13 ;  /* 0x0000002a290d7223 */ /* 0x040fe2000000000d */
[C---:B------:R-:W-:Y:S01]  /*76b0*/  FMUL R14, R38.reuse, R18 ;  /* 0x00000012260e7220 */ /* 0x040fe20000400000 */
[----:B------:R-:W-:Y:S02]  /*76c0*/  HADD2.F32 R40, -RZ, R59.H1_H1 ;  /* 0x3000003bff287230 */ /* 0x000fe40000004100 */
[C---:B------:R-:W-:Y:S01]  /*76d0*/  FMUL R19, R38.reuse, R19 ;  /* 0x0000001326137220 */ /* 0x040fe20000400000 */
[C---:B------:R-:W-:Y:S01]  /*76e0*/  FMUL R16, R38.reuse, R20 ;  /* 0x0000001426107220 */ /* 0x040fe20000400000 */
[C---:B------:R-:W-:Y:S01]  /*76f0*/  FFMA R14, R41.reuse, R43, R14 ;  /* 0x0000002b290e7223 */ /* 0x040fe2000000000e */
[--C-:B------:R-:W-:Y:S02]  /*7700*/  HADD2.F32 R43, -RZ, R64.reuse.H0_H0 ;  /* 0x20000040ff2b7230 */ /* 0x100fe40000004100 */
[C---:B------:R-:W-:Y:S01]  /*7710*/  FFMA R19, R41.reuse, R40, R19 ;  /* 0x0000002829137223 */ /* 0x040fe20000000013 */
[----:B------:R-:W-:Y:S02]  /*7720*/  HADD2.F32 R42, -RZ, R64.H1_H1 ;  /* 0x30000040ff2a7230 */ /* 0x000fe40000004100 */
[C---:B------:R-:W-:Y:S01]  /*7730*/  FMUL R17, R38.reuse, R21 ;  /* 0x0000001526117220 */ /* 0x040fe20000400000 */
[--C-:B------:R-:W-:Y:S02]  /*7740*/  HADD2.F32 R45, -RZ, R65.reuse.H0_H0 ;  /* 0x20000041ff2d7230 */ /* 0x100fe40000004100 */
[C---:B------:R-:W-:Y:S01]  /*7750*/  FMUL R18, R38.reuse, R22 ;  /* 0x0000001626127220 */ /* 0x040fe20000400000 */
[----:B------:R-:W-:Y:S02]  /*7760*/  HADD2.F32 R40, -RZ, R65.H1_H1 ;  /* 0x30000041ff287230 */ /* 0x000fe40000004100 */
[C---:B------:R-:W-:Y:S01]  /*7770*/  FMUL R23, R38.reuse, R23 ;  /* 0x0000001726177220 */ /* 0x040fe20000400000 */
[C---:B------:R-:W-:Y:S01]  /*7780*/  FFMA R16, R41.reuse, R43, R16 ;  /* 0x0000002b29107223 */ /* 0x040fe20000000010 */
[C---:B------:R-:W-:Y:S01]  /*7790*/  FFMA R17, R41.reuse, R42, R17 ;  /* 0x0000002a29117223 */ /* 0x040fe20000000011 */
[C---:B------:R-:W-:Y:S01]  /*77a0*/  FFMA R18, R41.reuse, R45, R18 ;  /* 0x0000002d29127223 */ /* 0x040fe20000000012 */
[C---:B------:R-:W-:Y:S01]  /*77b0*/  FFMA R23, R41.reuse, R40, R23 ;  /* 0x0000002829177223 */ /* 0x040fe20000000017 */
[--C-:B------:R-:W-:Y:S02]  /*77c0*/  HADD2.F32 R43, -RZ, R66.reuse.H0_H0 ;  /* 0x20000042ff2b7230 */ /* 0x100fe40000004100 */
[C---:B------:R-:W-:Y:S01]  /*77d0*/  FMUL R20, R38.reuse, R24 ;  /* 0x0000001826147220 */ /* 0x040fe20000400000 */
        /* <DEDUP_REMOVED lines=9> */
[----:B------:R-:W-:Y:S01]  /*7870*/  FFMA R27, R41, R42, R27 ;  /* 0x0000002a291b7223 */ /* 0x000fe2000000001b */
[--C-:B------:R-:W-:Y:S02]  /*7880*/  HADD2.F32 R40, -RZ, R72.reuse.H0_H0 ;  /* 0x20000048ff287230 */ /* 0x100fe40000004100 */
[C---:B------:R-:W-:Y:S01]  /*7890*/  FMUL R24, R38.reuse, R28 ;  /* 0x0000001c26187220 */ /* 0x040fe20000400000 */
[----:B------:R-:W-:Y:S02]  /*78a0*/  HADD2.F32 R42, -RZ, R72.H1_H1 ;  /* 0x30000048ff2a7230 */ /* 0x000fe40000004100 */
[C---:B------:R-:W-:Y:S01]  /*78b0*/  FMUL R25, R38.reuse, R29 ;  /* 0x0000001d26197220 */ /* 0x040fe20000400000 */
[--C-:B------:R-:W-:Y:S02]  /*78c0*/  HADD2.F32 R43, -RZ, R73.reuse.H0_H0 ;  /* 0x20000049ff2b7230 */ /* 0x100fe40000004100 */
[C---:B------:R-:W-:Y:S01]  /*78d0*/  FMUL R26, R38.reuse, R30 ;  /* 0x0000001e261a7220 */ /* 0x040fe20000400000 */
[----:B------:R-:W-:Y:S01]  /*78e0*/  F2FP.F16.F32.PACK_AB R62, R13, R12 ;  /* 0x0000000c0d3e723e */ /* 0x000fe200000000ff */
[----:B------:R-:W-:Y:S01]  /*78f0*/  FFMA R24, R41, R40, R24 ;  /* 0x0000002829187223 */ /* 0x000fe20000000018 */
[----:B------:R-:W-:Y:S01]  /*7900*/  F2FP.F16.F32.PACK_AB R63, R19, R14 ;  /* 0x0000000e133f723e */ /* 0x000fe200000000ff */
[C---:B------:R-:W-:Y:S01]  /*7910*/  FFMA R25, R41.reuse, R42, R25 ;  /* 0x0000002a29197223 */ /* 0x040fe20000000019 */
[C---:B------:R-:W-:Y:S01]  /*7920*/  FFMA R26, R41.reuse, R43, R26 ;  /* 0x0000002b291a7223 */ /* 0x040fe2000000001a */
[----:B------:R-:W-:Y:S02]  /*7930*/  HADD2.F32 R40, -RZ, R73.H1_H1 ;  /* 0x30000049ff287230 */ /* 0x000fe40000004100 */
[C---:B------:R-:W-:Y:S01]  /*7940*/  FMUL R31, R38.reuse, R31 ;  /* 0x0000001f261f7220 */ /* 0x040fe20000400000 */
[----:B------:R1:W-:Y:S01]  /*7950*/  STS.128 [R83+0x10], R60 ;  /* 0x0000103c53007388 */ /* 0x0003e20000000c00 */
[--C-:B------:R-:W-:Y:S02]  /*7960*/  HADD2.F32 R43, -RZ, R74.reuse.H0_H0 ;  /* 0x2000004aff2b7230 */ /* 0x100fe40000004100 */
[C---:B------:R-:W-:Y:S01]  /*7970*/  FMUL R28, R38.reuse, R32 ;  /* 0x00000020261c7220 */ /* 0x040fe20000400000 */
[----:B------:R-:W-:Y:S02]  /*7980*/  HADD2.F32 R42, -RZ, R74.H1_H1 ;  /* 0x3000004aff2a7230 */ /* 0x000fe40000004100 */
[C---:B------:R-:W-:Y:S01]  /*7990*/  FMUL R29, R38.reuse, R33 ;  /* 0x00000021261d7220 */ /* 0x040fe20000400000 */
[----:B------:R-:W-:Y:S02]  /*79a0*/  HADD2.F32 R45, -RZ, R75.H0_H0 ;  /* 0x2000004bff2d7230 */ /* 0x000fe40000004100 */
[C---:B------:R-:W-:Y:S01]  /*79b0*/  FMUL R30, R38.reuse, R34 ;  /* 0x00000022261e7220 */ /* 0x040fe20000400000 */
[----:B------:R-:W-:Y:S01]  /*79c0*/  FFMA R31, R41, R40, R31 ;  /* 0x00000028291f7223 */ /* 0x000fe2000000001f */
[----:B------:R-:W-:Y:S01]  /*79d0*/  FMUL R35, R38, R35 ;  /* 0x0000002326237220 */ /* 0x000fe20000400000 */
[----:B------:R-:W-:Y:S01]  /*79e0*/  F2FP.F16.F32.PACK_AB R68, R17, R16 ;  /* 0x000000101144723e */ /* 0x000fe200000000ff */
[----:B------:R-:W-:Y:S01]  /*79f0*/  FFMA R28, R41, R43, R28 ;  /* 0x0000002b291c7223 */ /* 0x000fe2000000001c */
[----:B------:R-:W-:Y:S01]  /*7a00*/  F2FP.F16.F32.PACK_AB R69, R23, R18 ;  /* 0x000000121745723e */ /* 0x000fe200000000ff */
[----:B------:R-:W-:Y:S01]  /*7a10*/  FFMA R29, R41, R42, R29 ;  /* 0x0000002a291d7223 */ /* 0x000fe2000000001d */
[----:B------:R-:W-:Y:S01]  /*7a20*/  F2FP.F16.F32.PACK_AB R70, R21, R20 ;  /* 0x000000141546723e */ /* 0x000fe200000000ff */
[----:B------:R-:W-:Y:S01]  /*7a30*/  FFMA R30, R41, R45, R30 ;  /* 0x0000002d291e7223 */ /* 0x000fe2000000001e */
[----:B------:R-:W-:Y:S01]  /*7a40*/  F2FP.F16.F32.PACK_AB R71, R27, R22 ;  /* 0x000000161b47723e */ /* 0x000fe200000000ff */
[----:B------:R-:W-:Y:S01]  /*7a50*/  FFMA R35, R41, R44, R35 ;  /* 0x0000002c29237223 */ /* 0x000fe20000000023 */
[----:B------:R-:W-:Y:S02]  /*7a60*/  F2FP.F16.F32.PACK_AB R104, R25, R24 ;  /* 0x000000181968723e */ /* 0x000fe400000000ff */
[----:B------:R-:W-:Y:S01]  /*7a70*/  F2FP.F16.F32.PACK_AB R105, R31, R26 ;  /* 0x0000001a1f69723e */ /* 0x000fe200000000ff */
[----:B------:R1:W-:Y:S01]  /*7a80*/  STS.128 [R47+0x20], R68 ;  /* 0x000020442f007388 */ /* 0x0003e20000000c00 */
[----:B------:R-:W-:Y:S02]  /*7a90*/  F2FP.F16.F32.PACK_AB R106, R29, R28 ;  /* 0x0000001c1d6a723e */ /* 0x000fe400000000ff */
[----:B------:R-:W-:Y:S05]  /*7aa0*/  F2FP.F16.F32.PACK_AB R107, R35, R30 ;  /* 0x0000001e236b723e */ /* 0x000fea00000000ff */
[----:B------:R1:W-:Y:S01]  /*7ab0*/  STS.128 [R46+0x10], R104 ;  /* 0x000010682e007388 */ /* 0x0003e20000000c00 */
[----:B------:R-:W-:Y:S01]  /*7ac0*/  @!PT LDS RZ, [RZ] ;  /* 0x00000000fffff984 */ /* 0x000fe20000000800 */
[----:B------:R-:W-:Y:S01]  /*7ad0*/  @!PT LDS RZ, [RZ] ;  /* 0x00000000fffff984 */ /* 0x000fe20000000800 */
[----:B------:R-:W-:Y:S01]  /*7ae0*/  @!PT LDS RZ, [RZ] ;  /* 0x00000000fffff984 */ /* 0x000fe20000000800 */
[----:B------:R-:W-:Y:S01]  /*7af0*/  @!PT LDS RZ, [RZ] ;  /* 0x00000000fffff984 */ /* 0x000fe20000000800 */
[----:B------:R3:W-:Y:S07]  /*7b00*/  MEMBAR.ALL.CTA ;  /* 0x0000000000007992 */ /* 0x0007ee0000008000 */
[----:B---3--:R-:W3:Y:S02]  /*7b10*/  FENCE.VIEW.ASYNC.S ;  /* 0x00000000000073c6 */ /* 0x008ee40000000000 */
[----:B---3--:R-:W-:Y:S06]  /*7b20*/  BAR.SYNC.DEFER_BLOCKING 0x1, 0x80 ;  /* 0x0042000000007b1d */ /* 0x008fec0000010000 */
[----:B------:R-:W-:Y:S05]  /*7b30*/  @P0 BRA `(.L_x_130) ;  /* 0x0000000000240947 */ /* 0x000fea0003800000 */
[----:B------:R-:W3:Y:S01]  /*7b40*/  LDCU.64 UR6, c[0x0][0x348] ;  /* 0x00006900ff0677ac */ /* 0x000ee20008000a00 */
[----:B------:R-:W-:Y:S01]  /*7b50*/  R2UR UR5, R108 ;  /* 0x000000006c0572ca */ /* 0x000fe200000e0000 */
[----:B------:R-:W-:Y:S11]  /*7b60*/  UMOV UR51, UR36 ;  /* 0x0000002400337c82 */ /* 0x000ff60008000000 */
[----:B------:R-:W-:Y:S01]  /*7b70*/  @!UPT UIADD3 URZ, UPT, UPT, URZ, URZ, URZ ;  /* 0x000000fffffff290 */ /* 0x000fe2000fffe0ff */
[----:B------:R-:W-:Y:S02]  /*7b80*/  UIADD3 UR48, UPT, UPT, UR47, 0x400, UR5 ;  /* 0x000004002f307890 */ /* 0x000fe4000fffe005 */
[----:B---3--:R-:W-:Y:S04]  /*7b90*/  UIADD3 UR4, UP0, UPT, UR6, 0x680, URZ ;  /* 0x0000068006047890 */ /* 0x008fe8000ff1e0ff */
[----:B------:R-:W-:Y:S09]  /*7ba0*/  UIADD3.X UR5, UPT, UPT, URZ, UR7, URZ, UP0, !UPT ;  /* 0x00000007ff057290 */ /* 0x000ff200087fe4ff */
[----:B------:R3:W-:Y:S02]  /*7bb0*/  UTMASTG.3D [UR48], [UR4] ;  /* 0x00000030040073b5 */ /* 0x0007e40008010000 */
[----:B---3--:R0:W-:Y:S02]  /*7bc0*/  UTMACMDFLUSH ;  /* 0x00000000000079b7 */ /* 0x0081e40000000000 */
.L_x_130:
[----:B------:R-:W-:Y:S05]  /*7bd0*/  BSYNC.RECONVERGENT B0 ;  /* 0x0000000000007941 */ /* 0x000fea0003800200 */
.L_x_129:
[----:B------:R-:W-:Y:S01]  /*7be0*/  UIADD3 UR44, UPT, UPT, UR46, 0x1, URZ ;  /* 0x000000012e2c7890 */ /* 0x000fe2000fffe0ff */
[----:B------:R-:W-:Y:S03]  /*7bf0*/  BSSY.RECONVERGENT B0, `(.L_x_131) ;  /* 0x0000005000007945 */ /* 0x000fe60003800200 */
[----:B------:R-:W-:Y:S04]  /*7c00*/  UISETP.NE.AND UP0, UPT, UR44, 0x3, UPT ;  /* 0x000000032c00788c */ /* 0x000fe8000bf05270 */
[----:B------:R-:W-:Y:S01]  /*7c10*/  USEL UR45, UR44, URZ, UP0 ;  /* 0x000000ff2c2d7287 */ /* 0x000fe20008000000 */
[----:B------:R-:W-:Y:S11]  /*7c20*/  @P0 BRA `(.L_x_132) ;  /* 0x0000000000040947 */ /* 0x000ff60003800000 */
[----:B------:R-:W-:Y:S04]  /*7c30*/  DEPBAR.LE SB0, 0x1 ;  /* 0x000080400000791a */ /* 0x000fe80000000000 */
.L_x_132:
[----:B------:R-:W-:Y:S05]  /*7c40*/  BSYNC.RECONVERGENT B0 ;  /* 0x0000000000007941 */ /* 0x000fea0003800200 */
.L_x_131:
[----:B------:R-:W-:Y:S01]  /*7c50*/  BAR.SYNC.DEFER_BLOCKING 0x1, 0x80 ;  /* 0x0042000000007b1d */ /* 0x000fe20000010000 */
[----:B------:R-:W-:Y:S01]  /*7c60*/  ISETP.NE.AND P1, PT, R102, RZ, PT ;  /* 0x000000ff6600720c */ /* 0x000fe20003f25270 */
[----:B------:R-:W-:Y:S01]  /*7c70*/  UISETP.NE.AND UP0, UPT, UR53, URZ, UPT ;  /* 0x000000ff3500728c */ /* 0x000fe2000bf05270 */
[----:B------:R-:W-:Y:S11]  /*7c80*/  LEA R3, R110, UR47, 0x3 ;  /* 0x0000002f6e037c11 */ /* 0x000ff6000f8e18ff */
[----:B------:R-:W-:Y:S01]  /*7c90*/  @P1 SHF.L.U32 R4, R109, 0x1f, RZ ;  /* 0x0000001f6d041819 */ /* 0x000fe200000006ff */
[----:B------:R-:W-:Y:S06]  /*7ca0*/  BRA.U !UP0, `(.L_x_133) ;  /* 0x0000000108247547 */ /* 0x000fec000b800000 */
[----:B------:R-:W3:Y:S01]  /*7cb0*/  S2R R0, SR_CgaCtaId ;  /* 0x0000000000007919 */ /* 0x000ee20000008800 */
[----:B------:R-:W-:Y:S01]  /*7cc0*/  IMAD.U32 R2, RZ, RZ, UR52 ;  /* 0x00000034ff027e24 */ /* 0x000fe2000f8e00ff */
[----:B------:R-:W-:Y:S04]  /*7cd0*/  UIADD3 UR4, UPT, UPT, UR52, 0x1, URZ ;  /* 0x0000000134047890 */ /* 0x000fe8000fffe0ff */
[----:B------:R-:W-:Y:S01]  /*7ce0*/  @P1 LEA R2, R2, UR47, 0x3 ;  /* 0x0000002f02021c11 */ /* 0x000fe2000f8e18ff */
[----:B------:R-:W-:Y:S04]  /*7cf0*/  UISETP.NE.AND UP0, UPT, UR4, 0x3, UPT ;  /* 0x000000030400788c */ /* 0x000fe8000bf05270 */
[----:B------:R-:W-:Y:S01]  /*7d00*/  @P1 VIADD R5, R2, 0x158 ;  /* 0x0000015802051836 */ /* 0x000fe20000000000 */
[----:B------:R-:W-:Y:S04]  /*7d10*/  USEL UR52, UR4, URZ, UP0 ;  /* 0x000000ff04347287 */ /* 0x000fe80008000000 */
[----:B---3--:R-:W-:Y:S04]  /*7d20*/  @P1 PRMT R0, R0, 0x654, R5 ;  /* 0x0000065400001816 */ /* 0x008fe80000000005 */
[----:B------:R3:W-:Y:S04]  /*7d30*/  @P1 SYNCS.ARRIVE.TRANS64.RED.A1T0 RZ, [R0+URZ], RZ ;  /* 0x000000ff00ff19a7 */ /* 0x0007e800081004ff */
.L_x_133:
[----:B------:R-:W4:Y:S01]  /*7d40*/  @P1 SYNCS.PHASECHK.TRANS64.TRYWAIT P0, [R3+URZ+0x140], R4 ;  /* 0x00014004030015a7 */ /* 0x000f2200080011ff */
[----:B------:R-:W-:Y:S01]  /*7d50*/  BSSY B1, `(.L_x_134) ;  /* 0x0000015000017945 */ /* 0x000fe20003800000 */
[----:B----4-:R-:W-:Y:S03]  /*7d60*/  @P1 SEL R103, RZ, 0x1, !P0 ;  /* 0x00000001ff671807 */ /* 0x010fe60004000000 */
[----:B------:R-:W-:Y:S05]  /*7d70*/  @!P1 BRA `(.L_x_135) ;  /* 0x0000000000489947 */ /* 0x000fea0003800000 */
[----:B------:R-:W-:Y:S01]  /*7d80*/  ISETP.NE.AND P1, PT, R111, RZ, PT ;  /* 0x000000ff6f00720c */ /* 0x000fe20003f25270 */
[----:B------:R-:W-:Y:S01]  /*7d90*/  BSSY B0, `(.L_x_136) ;  /* 0x000000a000007945 */ /* 0x000fe20003800000 */
[----:B------:R-:W-:Y:S11]  /*7da0*/  ISETP.NE.AND P0, PT, R103, RZ, PT ;  /* 0x000000ff6700720c */ /* 0x000ff60003f05270 */
[----:B------:R-:W-:Y:S04]  /*7db0*/  @P1 IMAD R110, R110, 0x2000, R97 ;  /* 0x000020006e6e1824 */ /* 0x000fe800078e0261 */
[----:B------:R-:W-:Y:S01]  /*7dc0*/  @P1 IMAD.IADD R5, R81, 0x1, R110 ;  /* 0x0000000151051824 */ /* 0x000fe200078e026e */
[----:B------:R-:W-:Y:S03]  /*7dd0*/  @P1 IADD3 R2, PT, PT, R80, R110, RZ ;  /* 0x0000006e50021210 */ /* 0x000fe60007ffe0ff */
[----:B---3--:R-:W-:Y:S01]  /*7de0*/  @P1 IMAD.IADD R0, R96, 0x1, R5 ;  /* 0x0000000160001824 */ /* 0x008fe200078e0205 */
[----:B------:R-:W-:Y:S06]  /*7df0*/  @P0 BRA `(.L_x_137) ;  /* 0x00000000000c0947 */ /* 0x000fec0003800000 */
[----:B------:R-:W-:Y:S04]  /*7e00*/  SHF.L.U32 R4, R109, 0x1f, RZ ;  /* 0x0000001f6d047819 */ /* 0x000fe800000006ff */
[----:B------:R-:W3:Y:S02]  /*7e10*/  SYNCS.PHASECHK.TRANS64.TRYWAIT P0, [R3+URZ+0x140], R4 ;  /* 0x00014004030075a7 */ /* 0x000ee400080011ff */
[----:B---3--:R-:W-:Y:S05]  /*7e20*/  @!P0 BRA `(.L_x_138) ;  /* 0x0000002000108947 */ /* 0x008fea0003800000 */
.L_x_137:
[----:B------:R-:W-:Y:S05]  /*7e30*/  BSYNC B0 ;  /* 0x0000000000007941 */ /* 0x000fea0003800000 */
.L_x_136:
[----:B------:R-:W-:Y:S11]  /*7e40*/  ISETP.NE.AND P0, PT, R111, RZ, PT ;  /* 0x000000ff6f00720c */ /* 0x000ff60003f05270 */
[----:B------:R-:W-:Y:S02]  /*7e50*/  @!UPT UIADD3 URZ, UPT, UPT, URZ, URZ, URZ ;  /* 0x000000fffffff290 */ /* 0x000fe4000fffe0ff */
[----:B------:R4:W1:Y:S04]  /*7e60*/  @P0 LDS.128 R48, [R110] ;  /* 0x000000006e300984 */ /* 0x0008680000000c00 */
[----:B------:R4:W1:Y:S04]  /*7e70*/  @P0 LDS.128 R64, [R2+0x20] ;  /* 0x0000200002400984 */ /* 0x0008680000000c00 */
[----:B------:R4:W1:Y:S04]  /*7e80*/  @P0 LDS.128 R56, [R5+0x10] ;  /* 0x0000100005380984 */ /* 0x0008680000000c00 */
[----:B------:R4:W1:Y:S02]  /*7e90*/  @P0 LDS.128 R72, [R0+0x10] ;  /* 0x0000100000480984 */ /* 0x0008640000000c00 */
.L_x_135:
[----:B------:R-:W-:Y:S05]  /*7ea0*/  BSYNC B1 ;  /* 0x0000000000017941 */ /* 0x000fea0003800000 */
.L_x_134:
[----:B---34-:R-:W-:Y:S05]  /*7eb0*/  VIADD R0, R39, 0x20 ;  /* 0x0000002027007836 */ /* 0x018fea0000000000 */
[----:B------:R-:W-:Y:S04]  /*7ec0*/  SHF.R.U32.HI R0, RZ, 0x15, R0 ;  /* 0x00000015ff007819 */ /* 0x000fe80000011600 */
[----:B------:R-:W-:Y:S11]  /*7ed0*/  LOP3.LUT P0, RZ, R0, 0x3, R85, 0x48, !PT ;  /* 0x0000000300ff7812 */ /* 0x000ff60007804855 */
[----:B------:R-:W-:Y:S02]  /*7ee0*/  @!UPT UIADD3 URZ, UPT, UPT, URZ, URZ, URZ ;  /* 0x000000fffffff290 */ /* 0x000fe4000fffe0ff */
[----:B------:R-:W-:Y:S05]  /*7ef0*/  @!P0 BRA `(.L_x_139) ;  /* 0x0000000000408947 */ /* 0x000fea0003800000 */
[----:B------:R-:W3:Y:S01]  /*7f00*/  LDCU.64 UR8, c[0x4][0x70] ;  /* 0x01000e00ff0877ac */ /* 0x000ee20008000a00 */
[----:B------:R-:W-:Y:S01]  /*7f10*/  MOV R3, 0x0 ;  /* 0x0000000000037802 */ /* 0x000fe20000000f00 */
[----:B------:R-:W-:Y:S02]  /*7f20*/  HFMA2 R12, -RZ, RZ, 0, 5.9604644775390625e-08 ;  /* 0x00000001ff0c7431 */ /* 0x000fe400000001ff */
[----:B------:R-:W-:Y:S02]  /*7f30*/  IMAD.MOV.U32 R8, RZ, RZ, 0x192 ;  /* 0x00000192ff087424 */ /* 0x000fe400078e00ff */
[----:B------:R-:W-:Y:S01]  /*7f40*/  IMAD.MOV.U32 R13, RZ, RZ, RZ ;  /* 0x000000ffff0d7224 */ /* 0x000fe200078e00ff */
[----:B------:R-:W4:Y:S01]  /*7f50*/  LDCU.64 UR6, c[0x4][0x78] ;  /* 0x01000f00ff0677ac */ /* 0x000f220008000a00 */
[----:B------:R-:W1:Y:S01]  /*7f60*/  LDC.64 R2, c[0x4][R3] ;  /* 0x0100000003027b82 */ /* 0x000e620000000a00 */
[----:B------:R-:W5:Y:S01]  /*7f70*/  LDCU.64 UR4, c[0x4][0x10] ;  /* 0x01000200ff0477ac */ /* 0x000f620008000a00 */
[----:B---3--:R-:W-:Y:S01]  /*7f80*/  MOV R5, UR9 ;  /* 0x0000000900057c02 */ /* 0x008fe20008000f00 */
[----:B------:R-:W-:Y:S01]  /*7f90*/  IMAD.U32 R4, RZ, RZ, UR8 ;  /* 0x00000008ff047e24 */ /* 0x000fe2000f8e00ff */
[----:B----4-:R-:W-:Y:S01]  /*7fa0*/  MOV R7, UR7 ;  /* 0x0000000700077c02 */ /* 0x010fe20008000f00 */
[----:B------:R-:W-:Y:S01]  /*7fb0*/  IMAD.U32 R6, RZ, RZ, UR6 ;  /* 0x00000006ff067e24 */ /* 0x000fe2000f8e00ff */
[----:B-----5:R-:W-:Y:S01]  /*7fc0*/  MOV R11, UR5 ;  /* 0x00000005000b7c02 */ /* 0x020fe20008000f00 */
[----:B------:R-:W-:Y:S02]  /*7fd0*/  IMAD.U32 R10, RZ, RZ, UR4 ;  /* 0x00000004ff0a7e24 */ /* 0x000fe4000f8e00ff */
[----:B------:R-:W-:Y:S07]  /*7fe0*/  LEPC R20, `(.L_x_139) ;  /* 0x000000001014794e */ /* 0x000fee0000000000 */
[----:B-12---:R-:W-:Y:S05]  /*7ff0*/  CALL.ABS.NOINC R2 ;  /* 0x0000000002007343 */ /* 0x006fea0003c00000 */
.L_x_139:
[----:B------:R-:W-:Y:S01]  /*8000*/  ISETP.NE.AND P0, PT, R98, RZ, PT ;  /* 0x000000ff6200720c */ /* 0x000fe20003f05270 */
[----:B------:R-:W-:Y:S05]  /*8010*/  WARPSYNC.ALL ;  /* 0x0000000000007948 */ /* 0x000fea0003800000 */
[----:B------:R-:W-:Y:S01]  /*8020*/  R2UR UR4, R39 ;  /* 0x00000000270472ca */ /* 0x000fe200000e0000 */
[--C-:B-1----:R-:W-:Y:S01]  /*8030*/  HADD2.F32 R40, -RZ, R48.reuse.H0_H0 ;  /* 0x20000030ff287230 */ /* 0x102fe20000004100 */
[----:B------:R-:W-:Y:S01]  /*8040*/  IADD3 R89, PT, PT, R89, 0x1c0, RZ ;  /* 0x000001c059597810 */ /* 0x000fe20007ffe0ff */
[----:B------:R-:W-:Y:S01]  /*8050*/  HADD2.F32 R42, -RZ, R48.H1_H1 ;  /* 0x30000030ff2a7230 */ /* 0x000fe20000004100 */
[----:B------:R-:W-:Y:S01]  /*8060*/  BSSY.RECONVERGENT B0, `(.L_x_140) ;  /* 0x000008d000007945 */ /* 0x000fe20003800200 */
[--C-:B------:R-:W-:Y:S01]  /*8070*/  HADD2.F32 R43, -RZ, R49.reuse.H0_H0 ;  /* 0x20000031ff2b7230 */ /* 0x100fe20000004100 */
[----:B------:R-:W-:Y:S01]  /*8080*/  LOP3.LUT R89, R89, 0xfefffff8, RZ, 0xc0, !PT ;  /* 0xfefffff859597812 */ /* 0x000fe200078ec0ff */
[----:B------:R-:W-:Y:S02]  /*8090*/  HADD2.F32 R44, -RZ, R49.H1_H1 ;  /* 0x30000031ff2c7230 */ /* 0x000fe40000004100 */
[--C-:B------:R-:W-:Y:S02]  /*80a0*/  HADD2.F32 R45, -RZ, R50.reuse.H0_H0 ;  /* 0x20000032ff2d7230 */ /* 0x100fe40000004100 */
[----:B--2---:R-:W-:Y:S02]  /*80b0*/  HADD2.F32 R46, -RZ, R50.H1_H1 ;  /* 0x30000032ff2e7230 */ /* 0x004fe40000004100 */
[----:B------:R-:W1:Y:S01]  /*80c0*/  LDTM.x32 R4, tmem[UR4+0x20] ;  /* 0x00002004000479ee */ /* 0x000e6200082c0000 */
[----:B------:R-:W-:Y:S01]  /*80d0*/  NOP ;  /* 0x0000000000007918 */ /* 0x000fe20000000000 */
[----:B-1----:R1:W-:Y:S01]  /*80e0*/  SYNCS.ARRIVE.TRANS64.RED.A1T0 RZ, [R89+URZ], RZ ;  /* 0x000000ff59ff79a7 */ /* 0x0023e200081004ff */
[----:B------:R-:W-:Y:S01]  /*80f0*/  USHF.L.U32 UR4, UR45, 0xd, URZ ;  /* 0x0000000d2d047899 */ /* 0x000fe200080006ff */
[--C-:B------:R-:W-:Y:S02]  /*8100*/  HADD2.F32 R47, -RZ, R51.reuse.H0_H0 ;  /* 0x20000033ff2f7230 */ /* 0x100fe40000004100 */
[----:B------:R-:W-:Y:S02]  /*8110*/  HADD2.F32 R48, -RZ, R51.H1_H1 ;  /* 0x30000033ff307230 */ /* 0x000fe40000004100 */
[--C-:B------:R-:W-:Y:S01]  /*8120*/  HADD2.F32 R49, -RZ, R56.reuse.H0_H0 ;  /* 0x20000038ff317230 */ /* 0x100fe20000004100 */
[----:B------:R-:W-:Y:S01]  /*8130*/  IADD3 R116, PT, PT, R97, UR4, RZ ;  /* 0x0000000461747c10 */ /* 0x000fe2000fffe0ff */
[----:B------:R-:W-:Y:S02]  /*8140*/  HADD2.F32 R51, -RZ, R56.H1_H1 ;  /* 0x30000038ff337230 */ /* 0x000fe40000004100 */
[--C-:B------:R-:W-:Y:S01]  /*8150*/  HADD2.F32 R50, -RZ, R57.reuse.H0_H0 ;  /* 0x20000039ff327230 */ /* 0x100fe20000004100 */
[-C--:B------:R-:W-:Y:S01]  /*8160*/  IADD3 R103, PT, PT, R81, R116.reuse, RZ ;  /* 0x0000007451677210 */ /* 0x080fe20007ffe0ff */
[----:B------:R-:W-:Y:S01]  /*8170*/  HADD2.F32 R52, -RZ, R57.H1_H1 ;  /* 0x30000039ff347230 */ /* 0x000fe20000004100 */
[----:B------:R-:W-:Y:S01]  /*8180*/  IADD3 R116, PT, PT, R80, R116, RZ ;  /* 0x0000007450747210 */ /* 0x000fe20007ffe0ff */
[--C-:B------:R-:W-:Y:S01]  /*8190*/  HADD2.F32 R53, -RZ, R58.reuse.H0_H0 ;  /* 0x2000003aff357230 */ /* 0x100fe20000004100 */
[----:B------:R-:W-:Y:S01]  /*81a0*/  IADD3 R117, PT, PT, R96, R103, RZ ;  /* 0x0000006760757210 */ /* 0x000fe20007ffe0ff */
[----:B------:R-:W-:Y:S02]  /*81b0*/  HADD2.F32 R54, -RZ, R58.H1_H1 ;  /* 0x3000003aff367230 */ /* 0x000fe40000004100 */
[--C-:B------:R-:W-:Y:S02]  /*81c0*/  HADD2.F32 R55, -RZ, R59.reuse.H0_H0 ;  /* 0x2000003bff377230 */ /* 0x100fe40000004100 */
[----:B------:R-:W-:Y:S02]  /*81d0*/  HADD2.F32 R56, -RZ, R59.H1_H1 ;  /* 0x3000003bff387230 */ /* 0x000fe40000004100 */
[C---:B------:R-:W-:Y:S01]  /*81e0*/  FMUL R4, R38.reuse, R4 ;  /* 0x0000000426047220 */ /* 0x040fe20000400000 */
[C---:B------:R-:W-:Y:S01]  /*81f0*/  FMUL R5, R38.reuse, R5 ;  /* 0x0000000526057220 */ /* 0x040fe20000400000 */
[C---:B------:R-:W-:Y:S01]  /*8200*/  FMUL R6, R38.reuse, R6 ;  /* 0x0000000626067220 */ /* 0x040fe20000400000 */
[C---:B------:R-:W-:Y:S01]  /*8210*/  FMUL R7, R38.reuse, R7 ;  /* 0x0000000726077220 */ /* 0x040fe20000400000 */
[C---:B------:R-:W-:Y:S01]  /*8220*/  FFMA R4, R41.reuse, R40, R4 ;  /* 0x0000002829047223 */ /* 0x040fe20000000004 */
[C---:B------:R-:W-:Y:S01]  /*8230*/  FFMA R5, R41.reuse, R42, R5 ;  /* 0x0000002a29057223 */ /* 0x040fe20000000005 */
[C---:B------:R-:W-:Y:S01]  /*8240*/  FFMA R6, R41.reuse, R43, R6 ;  /* 0x0000002b29067223 */ /* 0x040fe20000000006 */
[----:B------:R-:W-:Y:S01]  /*8250*/  FFMA R7, R41, R44, R7 ;  /* 0x0000002c29077223 */ /* 0x000fe20000000007 */
[C---:B------:R-:W-:Y:S01]  /*8260*/  FMUL R8, R38.reuse, R8 ;  /* 0x0000000826087220 */ /* 0x040fe20000400000 */
[C---:B------:R-:W-:Y:S01]  /*8270*/  FMUL R9, R38.reuse, R9 ;  /* 0x0000000926097220 */ /* 0x040fe20000400000 */
[----:B------:R-:W-:Y:S01]  /*8280*/  F2FP.F16.F32.PACK_AB R80, R5, R4 ;  /* 0x000000040550723e */ /* 0x000fe200000000ff */
[C---:B------:R-:W-:Y:S01]  /*8290*/  FMUL R10, R38.reuse, R10 ;  /* 0x0000000a260a7220 */ /* 0x040fe20000400000 */
[----:B------:R-:W-:Y:S01]  /*82a0*/  F2FP.F16.F32.PACK_AB R81, R7, R6 ;  /* 0x000000060751723e */ /* 0x000fe200000000ff */
[C---:B------:R-:W-:Y:S01]  /*82b0*/  FFMA R8, R41.reuse, R45, R8 ;  /* 0x0000002d29087223 */ /* 0x040fe20000000008 */
[C---:B------:R-:W-:Y:S01]  /*82c0*/  FFMA R9, R41.reuse, R46, R9 ;  /* 0x0000002e29097223 */ /* 0x040fe20000000009 */
[----:B------:R-:W-:Y:S01]  /*82d0*/  FFMA R10, R41, R47, R10 ;  /* 0x0000002f290a7223 */ /* 0x000fe2000000000a */
[C---:B------:R-:W-:Y:S01]  /*82e0*/  FMUL R11, R38.reuse, R11 ;  /* 0x0000000b260b7220 */ /* 0x040fe20000400000 */
[C---:B------:R-:W-:Y:S01]  /*82f0*/  FMUL R0, R38.reuse, R12 ;  /* 0x0000000c26007220 */ /* 0x040fe20000400000 */
[C---:B------:R-:W-:Y:S01]  /*8300*/  FMUL R2, R38.reuse, R13 ;  /* 0x0000000d26027220 */ /* 0x040fe20000400000 */
[----:B------:R-:W-:Y:S01]  /*8310*/  F2FP.F16.F32.PACK_AB R82, R9, R8 ;  /* 0x000000080952723e */ /* 0x000fe200000000ff */
[C---:B------:R-:W-:Y:S01]  /*8320*/  FFMA R11, R41.reuse, R48, R11 ;  /* 0x00000030290b7223 */ /* 0x040fe2000000000b */
[C---:B------:R-:W-:Y:S01]  /*8330*/  FFMA R0, R41.reuse, R49, R0 ;  /* 0x0000003129007223 */ /* 0x040fe20000000000 */
[C---:B------:R-:W-:Y:S01]  /*8340*/  FFMA R2, R41.reuse, R51, R2 ;  /* 0x0000003329027223 */ /* 0x040fe20000000002 */
[C---:B------:R-:W-:Y:S01]  /*8350*/  FMUL R3, R38.reuse, R14 ;  /* 0x0000000e26037220 */ /* 0x040fe20000400000 */
[C---:B------:R-:W-:Y:S01]  /*8360*/  FMUL R15, R38.reuse, R15 ;  /* 0x0000000f260f7220 */ /* 0x040fe20000400000 */
[C---:B------:R-:W-:Y:S01]  /*8370*/  FMUL R12, R38.reuse, R16 ;  /* 0x00000010260c7220 */ /* 0x040fe20000400000 */
[C---:B------:R-:W-:Y:S01]  /*8380*/  FMUL R13, R38.reuse, R17 ;  /* 0x00000011260d7220 */ /* 0x040fe20000400000 */
[C---:B------:R-:W-:Y:S01]  /*8390*/  FFMA R3, R41.reuse, R50, R3 ;  /* 0x0000003229037223 */ /* 0x040fe20000000003 */
[C---:B------:R-:W-:Y:S01]  /*83a0*/  FMUL R14, R38.reuse, R18 ;  /* 0x00000012260e7220 */ /* 0x040fe20000400000 */
[----:B------:R-:W-:Y:S01]  /*83b0*/  FFMA R15, R41, R52, R15 ;  /* 0x00000034290f7223 */ /* 0x000fe2000000000f */
[--C-:B------:R-:W-:Y:S02]  /*83c0*/  HADD2.F32 R57, -RZ, R64.reuse.H0_H0 ;  /* 0x20000040ff397230 */ /* 0x100fe40000004100 */
[C---:B------:R-:W-:Y:S01]  /*83d0*/  FMUL R19, R38.reuse, R19 ;  /* 0x0000001326137220 */ /* 0x040fe20000400000 */
[----:B------:R-:W-:Y:S01]  /*83e0*/  F2FP.F16.F32.PACK_AB R83, R11, R10 ;  /* 0x0000000a0b53723e */ /* 0x000fe200000000ff */
[C---:B------:R-:W-:Y:S01]  /*83f0*/  FFMA R12, R41.reuse, R53, R12 ;  /* 0x00000035290c7223 */ /* 0x040fe2000000000c */
[----:B------:R-:W-:Y:S02]  /*8400*/  HADD2.F32 R58, -RZ, R64.H1_H1 ;  /* 0x30000040ff3a7230 */ /* 0x000fe40000004100 */
[C---:B------:R-:W-:Y:S01]  /*8410*/  FMUL R16, R38.reuse, R20 ;  /* 0x0000001426107220 */ /* 0x040fe20000400000 */
[C---:B------:R-:W-:Y:S01]  /*8420*/  FFMA R13, R41.reuse, R54, R13 ;  /* 0x00000036290d7223 */ /* 0x040fe2000000000d */
[----:B------:R1:W-:Y:S01]  /*8430*/  STS.128 [R97+UR4], R80 ;  /* 0x0000005061007988 */ /* 0x0003e20008000c04 */
[--C-:B------:R-:W-:Y:S02]  /*8440*/  HADD2.F32 R59, -RZ, R65.reuse.H0_H0 ;  /* 0x20000041ff3b7230 */ /* 0x100fe40000004100 */
[C---:B------:R-:W-:Y:S01]  /*8450*/  FMUL R17, R38.reuse, R21 ;  /* 0x0000001526117220 */ /* 0x040fe20000400000 */
[C---:B------:R-:W-:Y:S01]  /*8460*/  FFMA R14, R41.reuse, R55, R14 ;  /* 0x00000037290e7223 */ /* 0x040fe2000000000e */
[----:B------:R-:W-:Y:S02]  /*8470*/  HADD2.F32 R60, -RZ, R65.H1_H1 ;  /* 0x30000041ff3c7230 */ /* 0x000fe40000004100 */
[C---:B------:R-:W-:Y:S01]  /*8480*/  FMUL R18, R38.reuse, R22 ;  /* 0x0000001626127220 */ /* 0x040fe20000400000 */
[C---:B------:R-:W-:Y:S01]  /*8490*/  FFMA R19, R41.reuse, R56, R19 ;  /* 0x0000003829137223 */ /* 0x040fe20000000013 */
        /* <DEDUP_REMOVED lines=13> */
[----:B------:R-:W-:Y:S01]  /*8570*/  FMUL R27, R38, R27 ;  /* 0x0000001b261b7220 */ /* 0x000fe20000400000 */
[----:B------:R-:W-:Y:S01]  /*8580*/  F2FP.F16.F32.PACK_AB R104, R2, R0 ;  /* 0x000000000268723e */ /* 0x000fe200000000ff */
[----:B------:R-:W-:Y:S01]  /*8590*/  FFMA R20, R41, R61, R20 ;  /* 0x0000003d29147223 */ /* 0x000fe20000000014 */
[----:B------:R-:W-:Y:S01]  /*85a0*/  F2FP.F16.F32.PACK_AB R105, R15, R3 ;  /* 0x000000030f69723e */ /* 0x000fe200000000ff */
[----:B------:R-:W-:Y:S01]  /*85b0*/  HADD2.F32 R66, -RZ, R72.H1_H1 ;  /* 0x30000048ff427230 */ /* 0x000fe20000004100 */
[----:B------:R-:W-:Y:S01]  /*85c0*/  F2FP.F16.F32.PACK_AB R106, R13, R12 ;  /* 0x0000000c0d6a723e */ /* 0x000fe200000000ff */
[C---:B------:R-:W-:Y:S01]  /*85d0*/  FMUL R24, R38.reuse, R28 ;  /* 0x0000001c26187220 */ /* 0x040fe20000400000 */
[----:B------:R-:W-:Y:S01]  /*85e0*/  F2FP.F16.F32.PACK_AB R107, R19, R14 ;  /* 0x0000000e136b723e */ /* 0x000fe200000000ff */
[C---:B------:R-:W-:Y:S01]  /*85f0*/  FFMA R21, R41.reuse, R62, R21 ;  /* 0x0000003e29157223 */ /* 0x040fe20000000015 */
[--C-:B------:R-:W-:Y:S02]  /*8600*/  HADD2.F32 R67, -RZ, R73.reuse.H0_H0 ;  /* 0x20000049ff437230 */ /* 0x100fe40000004100 */
[C---:B------:R-:W-:Y:S01]  /*8610*/  FMUL R25, R38.reuse, R29 ;  /* 0x0000001d26197220 */ /* 0x040fe20000400000 */
[C---:B------:R-:W-:Y:S01]  /*8620*/  FFMA R22, R41.reuse, R63, R22 ;  /* 0x0000003f29167223 */ /* 0x040fe20000000016 */
[----:B------:R1:W-:Y:S01]  /*8630*/  STS.128 [R103+0x10], R104 ;  /* 0x0000106867007388 */ /* 0x0003e20000000c00 */
        /* <DEDUP_REMOVED lines=35> */
[----:B--2---:R-:W2:Y:S02]  /*8870*/  FENCE.VIEW.ASYNC.S ;  /* 0x00000000000073c6 */ /* 0x004ea40000000000 */
[----:B--2---:R-:W-:Y:S06]  /*8880*/  BAR.SYNC.DEFER_BLOCKING 0x1, 0x80 ;  /* 0x0042000000007b1d */ /* 0x004fec0000010000 */
[----:B------:R-:W-:Y:S05]  /*8890*/  @P0 BRA `(.L_x_141) ;  /* 0x0000000000240947 */ /* 0x000fea0003800000 */
[----:B------:R-:W2:Y:S01]  /*88a0*/  LDCU.64 UR10, c[0x0][0x348] ;  /* 0x00006900ff0a77ac */ /* 0x000ea20008000a00 */
[----:B------:R-:W-:Y:S02]  /*88b0*/  UIADD3 UR9, UPT, UPT, UR49, 0x20, URZ ;  /* 0x0000002031097890 */ /* 0x000fe4000fffe0ff */
[----:B------:R-:W-:Y:S02]  /*88c0*/  UIADD3 UR8, UPT, UPT, UR47, 0x400, UR4 ;  /* 0x000004002f087890 */ /* 0x000fe4000fffe004 */
[----:B--2---:R-:W-:Y:S03]  /*88d0*/  UIADD3 UR6, UP0, UPT, UR10, 0x680, URZ ;  /* 0x000006800a067890 */ /* 0x004fe6000ff1e0ff */
[----:B------:R-:W-:Y:S01]  /*88e0*/  UMOV UR10, UR50 ;  /* 0x00000032000a7c82 */ /* 0x000fe20008000000 */
[----:B------:R-:W-:Y:S03]  /*88f0*/  UIADD3.X UR7, UPT, UPT, URZ, UR11, URZ, UP0, !UPT ;  /* 0x0000000bff077290 */ /* 0x000fe600087fe4ff */
[----:B------:R-:W-:Y:S06]  /*8900*/  UMOV UR11, UR36 ;  /* 0x00000024000b7c82 */ /* 0x000fec0008000000 */
[----:B------:R2:W-:Y:S02]  /*8910*/  UTMASTG.3D [UR8], [UR6] ;  /* 0x00000008060073b5 */ /* 0x0005e40008010000 */
[----:B--2---:R0:W-:Y:S02]  /*8920*/  UTMACMDFLUSH ;  /* 0x00000000000079b7 */ /* 0x0041e40000000000 */
.L_x_141:
[----:B------:R-:W-:Y:S05]  /*8930*/  BSYNC.RECONVERGENT B0 ;  /* 0x0000000000007941 */ /* 0x000fea0003800200 */
.L_x_140:
[----:B------:R-:W-:Y:S01]  /*8940*/  UIADD3 UR4, UPT, UPT, UR45, 0x1, URZ ;  /* 0x000000012d047890 */ /* 0x000fe2000fffe0ff */
[----:B------:R-:W-:Y:S03]  /*8950*/  BSSY.RECONVERGENT B0, `(.L_x_142) ;  /* 0x0000008000007945 */ /* 0x000fe60003800200 */
[----:B------:R-:W-:Y:S04]  /*8960*/  UISETP.NE.AND UP0, UPT, UR4, 0x3, UPT ;  /* 0x000000030400788c */ /* 0x000fe8000bf05270 */
[----:B------:R-:W-:Y:S02]  /*8970*/  UISETP.EQ.XOR UP1, UPT, UR44, 0x3, !UP0 ;  /* 0x000000032c00788c */ /* 0x000fe4000c722a70 */
[----:B------:R-:W-:Y:S02]  /*8980*/  USEL UR46, UR4, URZ, UP0 ;  /* 0x000000ff042e7287 */ /* 0x000fe40008000000 */
[----:B------:R-:W-:Y:S04]  /*8990*/  USEL UR5, URZ, 0x1, !UP1 ;  /* 0x00000001ff057887 */ /* 0x000fe8000c800000 */
[----:B------:R-:W-:Y:S01]  /*89a0*/  ULOP3.LUT UR54, UR54, UR5, URZ, 0x3c, !UPT ;  /* 0x0000000536367292 */ /* 0x000fe2000f8e3cff */
[----:B------:R-:W-:Y:S11]  /*89b0*/  @P0 BRA `(.L_x_143) ;  /* 0x0000000000040947 */ /* 0x000ff60003800000 */
[----:B------:R-:W-:Y:S04]  /*89c0*/  DEPBAR.LE SB0, 0x1 ;  /* 0x000080400000791a */ /* 0x000fe80000000000 */
.L_x_143:
[----:B------:R-:W-:Y:S05]  /*89d0*/  BSYNC.RECONVERGENT B0 ;  /* 0x0000000000007941 */ /* 0x000fea0003800200 */
.L_x_142:
[----:B------:R-:W-:Y:S01]  /*89e0*/  BAR.SYNC.DEFER_BLOCKING 0x1, 0x80 ;  /* 0x0042000000007b1d */ /* 0x000fe20000010000 */
[----:B------:R-:W-:Y:S01]  /*89f0*/  UISETP.NE.AND UP0, UPT, UR53, -0x2, UPT ;  /* 0xfffffffe3500788c */ /* 0x000fe2000bf05270 */
[----:B------:R-:W-:Y:S08]  /*8a00*/  IADD3 R0, PT, PT, R36, 0x1, RZ ;  /* 0x0000000124007810 */ /* 0x000ff00007ffe0ff */
[----:B------:R-:W-:Y:S05]  /*8a10*/  BRA.U !UP0, `(.L_x_144) ;  /* 0x0000000108287547 */ /* 0x000fea000b800000 */
[----:B------:R-:W2:Y:S01]  /*8a20*/  S2R R2, SR_CgaCtaId ;  /* 0x0000000000027919 */ /* 0x000ea20000008800 */
[----:B------:R-:W-:Y:S01]  /*8a30*/  ISETP.NE.AND P0, PT, R102, RZ, PT ;  /* 0x000000ff6600720c */ /* 0x000fe20003f05270 */
[----:B------:R-:W-:Y:S01]  /*8a40*/  IMAD.U32 R3, RZ, RZ, UR52 ;  /* 0x00000034ff037e24 */ /* 0x000fe2000f8e00ff */
[----:B------:R-:W-:Y:S04]  /*8a50*/  UIADD3 UR4, UPT, UPT, UR52, 0x1, URZ ;  /* 0x0000000134047890 */ /* 0x000fe8000fffe0ff */
[----:B------:R-:W-:Y:S04]  /*8a60*/  UISETP.NE.AND UP0, UPT, UR4, 0x3, UPT ;  /* 0x000000030400788c */ /* 0x000fe8000bf05270 */
[----:B------:R-:W-:Y:S03]  /*8a70*/  USEL UR52, UR4, URZ, UP0 ;  /* 0x000000ff04347287 */ /* 0x000fe60008000000 */
[----:B------:R-:W-:Y:S05]  /*8a80*/  @P0 LEA R3, R3, UR47, 0x3 ;  /* 0x0000002f03030c11 */ /* 0x000fea000f8e18ff */
[----:B------:R-:W-:Y:S05]  /*8a90*/  @P0 VIADD R3, R3, 0x158 ;  /* 0x0000015803030836 */ /* 0x000fea0000000000 */
[----:B--2---:R-:W-:Y:S04]  /*8aa0*/  @P0 PRMT R2, R2, 0x654, R3 ;  /* 0x0000065402020816 */ /* 0x004fe80000000003 */
[----:B------:R2:W-:Y:S03]  /*8ab0*/  @P0 SYNCS.ARRIVE.TRANS64.RED.A1T0 RZ, [R2+URZ], RZ ;  /* 0x000000ff02ff09a7 */ /* 0x0005e600081004ff */
.L_x_144:
[----:B------:R-:W-:Y:S01]  /*8ac0*/  R2UR UR6, R101 ;  /* 0x00000000650672ca */ /* 0x000fe200000e0000 */
[----:B------:R-:W-:Y:S01]  /*8ad0*/  UIADD3 UR53, UPT, UPT, UR53, 0x2, URZ ;  /* 0x0000000235357890 */ /* 0x000fe2000fffe0ff */
[----:B------:R-:W-:Y:S01]  /*8ae0*/  R2UR UR5, R86 ;  /* 0x00000000560572ca */ /* 0x000fe200000e0000 */
[----:B------:R-:W-:Y:S01]  /*8af0*/  UMOV UR36, UR63 ;  /* 0x0000003f00247c82 */ /* 0x000fe20008000000 */
[----:B------:R-:W-:Y:S02]  /*8b00*/  R2UR UR4, R87 ;  /* 0x00000000570472ca */ /* 0x000fe400000e0000 */
[----:B------:R-:W-:Y:S02]  /*8b10*/  ISETP.NE.AND P0, PT, R91, 0x2, PT ;  /* 0x000000025b00780c */ /* 0x000fe40003f05270 */
[----:B------:R-:W-:Y:S02]  /*8b20*/  ISETP.NE.AND P1, PT, R0, 0x4, PT ;  /* 0x000000040000780c */ /* 0x000fe40003f25270 */
[----:B------:R-:W-:Y:S02]  /*8b30*/  SEL R3, RZ, 0x1, P0 ;  /* 0x00000001ff037807 */ /* 0x000fe40000000000 */
[----:B--2---:R-:W-:Y:S01]  /*8b40*/  SEL R2, RZ, 0x1, P1 ;  /* 0x00000001ff027807 */ /* 0x004fe20000800000 */
[----:B------:R-:W-:Y:S01]  /*8b50*/  UISETP.NE.AND UP0, UPT, UR6, URZ, UPT ;  /* 0x000000ff0600728c */ /* 0x000fe2000bf05270 */
[----:B------:R-:W-:Y:S01]  /*8b60*/  LOP3.LUT R94, R94, R3, RZ, 0x3c, !PT ;  /* 0x000000035e5e7212 */ /* 0x000fe200078e3cff */
[----:B------:R-:W-:Y:S01]  /*8b70*/  UIADD3 UR32, UPT, UPT, UR37, UR5, URZ ;  /* 0x0000000525207290 */ /* 0x000fe2000fffe0ff */
[----:B------:R-:W-:Y:S01]  /*8b80*/  LOP3.LUT R95, R95, R2, RZ, 0x3c, !PT ;  /* 0x000000025f5f7212 */ /* 0x000fe200078e3cff */
[----:B------:R-:W-:Y:S01]  /*8b90*/  UIADD3 UR25, UPT, UPT, UR38, UR4, URZ ;  /* 0x0000000426197290 */ /* 0x000fe2000fffe0ff */
[----:B------:R-:W-:Y:S02]  /*8ba0*/  SEL R91, R91, RZ, P0 ;  /* 0x000000ff5b5b7207 */ /* 0x000fe40000000000 */
[----:B------:R-:W-:Y:S02]  /*8bb0*/  SEL R36, R0, RZ, P1 ;  /* 0x000000ff00247207 */ /* 0x000fe40000800000 */
[----:B------:R-:W-:Y:S07]  /*8bc0*/  BRA.U UP0, `(.L_x_145) ;  /* 0xffffffd500887547 */ /* 0x000fee000b83ffff */
[----:B------:R-:W-:-:S13]  /*8bd0*/  R2UR UR4, R88 ;  /* 0x00000000580472ca */ /* 0x000fda00000e0000 */
[----:B------:R-:W-:-:S09]  /*8be0*/  UISETP.NE.AND UP0, UPT, UR4, URZ, UPT ;  /* 0x000000ff0400728c */ /* 0x000fd2000bf05270 */
[----:B------:R-:W-:Y:S05]  /*8bf0*/  BRA.U !UP0, `(.L_x_146) ;  /* 0x0000000108487547 */ /* 0x000fea000b800000 */
[----:B------:R-:W2:Y:S02]  /*8c00*/  LDCU.64 UR4, c[0x0][0x890] ;  /* 0x00011200ff0477ac */ /* 0x000ea40008000a00 */
[----:B--2---:R-:W-:-:S04]  /*8c10*/  UISETP.NE.U32.AND UP0, UPT, UR4, URZ, UPT ;  /* 0x000000ff0400728c */ /* 0x004fc8000bf05070 */
[----:B------:R-:W-:-:S09]  /*8c20*/  UISETP.NE.AND.EX UP0, UPT, UR5, URZ, UPT, UP0 ;  /* 0x000000ff0500728c */ /* 0x000fd2000bf05300 */
[----:B------:R-:W-:Y:S05]  /*8c30*/  BRA.U UP0, `(.L_x_147) ;  /* 0x00000001000c7547 */ /* 0x000fea000b800000 */
[----:B------:R-:W-:-:S13]  /*8c40*/  FSETP.NEU.AND P0, PT, R41, RZ, PT ;  /* 0x000000ff2900720b */ /* 0x000fda0003f0d000 */
[----:B------:R-:W-:Y:S05]  /*8c50*/  @!P0 EXIT ;  /* 0x000000000000894d */ /* 0x000fea0003800000 */
[----:B------:R-:W-:Y:S05]  /*8c60*/  BRA `(.L_x_146) ;  /* 0x00000000002c7947 */ /* 0x000fea0003800000 */
.L_x_147:
[----:B------:R-:W-:Y:S01]  /*8c70*/  ISETP.NE.AND P0, PT, R90, RZ, PT ;  /* 0x000000ff5a00720c */ /* 0x000fe20003f05270 */
[----:B------:R-:W-:-:S12]  /*8c80*/  BSSY.RECONVERGENT B0, `(.L_x_146) ;  /* 0x0000009000007945 */ /* 0x000fd80003800200 */
[----:B------:R-:W-:Y:S05]  /*8c90*/  @P0 BRA `(.L_x_148) ;  /* 0x0000000000140947 */ /* 0x000fea0003800000 */
[----:B------:R-:W2:Y:S02]  /*8ca0*/  LDCU.64 UR4, c[0x0][0x888] ;  /* 0x00011100ff0477ac */ /* 0x000ea40008000a00 */
[----:B--2---:R-:W-:-:S04]  /*8cb0*/  ISETP.NE.U32.AND P0, PT, RZ, UR4, PT ;  /* 0x00000004ff007c0c */ /* 0x004fc8000bf05070 */
[----:B------:R-:W-:-:S13]  /*8cc0*/  ISETP.NE.AND.EX P0, PT, RZ, UR5, PT, P0 ;  /* 0x00000005ff007c0c */ /* 0x000fda000bf05300 */
[----:B------:R-:W-:Y:S05]  /*8cd0*/  @!P0 EXIT ;  /* 0x000000000000894d */ /* 0x000fea0003800000 */
[----:B------:R-:W-:Y:S05]  /*8ce0*/  BRA `(.L_x_149) ;  /* 0x0000000000087947 */ /* 0x000fea0003800000 */
.L_x_148:
[----:B------:R-:W-:-:S13]  /*8cf0*/  FSETP.NEU.AND P0, PT, R41, RZ, PT ;  /* 0x000000ff2900720b */ /* 0x000fda0003f0d000 */
[----:B------:R-:W-:Y:S05]  /*8d00*/  @!P0 EXIT ;  /* 0x000000000000894d */ /* 0x000fea0003800000 */
.L_x_149:
[----:B------:R-:W-:Y:S05]  /*8d10*/  BSYNC.RECONVERGENT B0 ;  /* 0x0000000000007941 */ /* 0x000fea0003800200 */
.L_x_146:
[----:B------:R-:W2:Y:S01]  /*8d20*/  S2UR UR5, SR_CgaCtaId ;  /* 0x00000000000579c3 */ /* 0x000ea20000008800 */
[----:B------:R-:W-:Y:S01]  /*8d30*/  ULEA UR4, UR52, UR47, 0x3 ;  /* 0x0000002f34047291 */ /* 0x000fe2000f8e18ff */
[----:B------:R-:W-:-:S04]  /*8d40*/  DEPBAR.LE SB0, 0x0 ;  /* 0x000080000000791a */ /* 0x000fc80000000000 */
[----:B------:R-:W-:-:S04]  /*8d50*/  UIADD3 UR4, UPT, UPT, UR4, 0x158, URZ ;  /* 0x0000015804047890 */ /* 0x000fc8000fffe0ff */
[----:B--2---:R-:W-:-:S09]  /*8d60*/  UPRMT UR4, UR5, 0x654, UR4 ;  /* 0x0000065405047896 */ /* 0x004fd20008000004 */
[----:B------:R-:W-:Y:S01]  /*8d70*/  SYNCS.ARRIVE.TRANS64.RED.A1T0 RZ, [UR4], RZ ;  /* 0x000000ffffff79a7 */ /* 0x000fe20008100404 */
[----:B------:R-:W-:Y:S05]  /*8d80*/  EXIT ;  /* 0x000000000000794d */ /* 0x000fea0003800000 */
.L_x_25:
[----:B-1----:R1:W2:Y:S02]  /*8d90*/  SYNCS.PHASECHK.TRANS64.TRYWAIT P0, [R0+URZ+0x1f0], R3 ;  /* 0x0001f003000075a7 */ /* 0x0022a400080011ff */
[----:B--2---:R-:W-:Y:S05]  /*8da0*/  @!P0 NANOSLEEP.SYNCS 0x989680 ;  /* 0x009896800000895d */ /* 0x004fea0003900000 */
[----:B------:R-:W2:Y:S02]  /*8db0*/  @!P0 SYNCS.PHASECHK.TRANS64 P0, [R0+URZ+0x1f0], R3 ;  /* 0x0001f003000085a7 */ /* 0x000ea400080010ff */
[----:B--2---:R-:W-:Y:S05]  /*8dc0*/  @!P0 BRA `(.L_x_25) ;  /* 0xfffffffc00f08947 */ /* 0x004fea000383ffff */
[----:B------:R-:W-:Y:S05]  /*8dd0*/  BRA `(.L_x_150) ;  /* 0xffffff8c00cc7947 */ /* 0x000fea000383ffff */
.L_x_28:
[----:B-1----:R-:W-:-:S07]  /*8de0*/  MOV R0, UR33 ;  /* 0x0000002100007c02 */ /* 0x002fce0008000f00 */
.L_x_151:
[----:B-1----:R1:W2:Y:S02]  /*8df0*/  SYNCS.PHASECHK.TRANS64.TRYWAIT P0, [R0+URZ+0xa0], R3 ;  /* 0x0000a003000075a7 */ /* 0x0022a400080011ff */
[----:B--2---:R-:W-:Y:S05]  /*8e00*/  @!P0 NANOSLEEP.SYNCS 0x989680 ;  /* 0x009896800000895d */ /* 0x004fea0003900000 */
[----:B------:R-:W2:Y:S02]  /*8e10*/  @!P0 SYNCS.PHASECHK.TRANS64 P0, [R0+URZ+0xa0], R3 ;  /* 0x0000a003000085a7 */ /* 0x000ea400080010ff */
[----:B--2---:R-:W-:Y:S05]  /*8e20*/  @!P0 BRA `(.L_x_151) ;  /* 0xfffffffc00f08947 */ /* 0x004fea000383ffff */
[----:B------:R-:W-:Y:S05]  /*8e30*/  BRA `(.L_x_27) ;  /* 0xffffff90001c7947 */ /* 0x000fea000383ffff */
.L_x_35:
[----:B-1----:R-:W-:-:S07]  /*8e40*/  MOV R0, UR17 ;  /* 0x0000001100007c02 */ /* 0x002fce0008000f00 */
.L_x_152:
[----:B-1----:R1:W2:Y:S02]  /*8e50*/  SYNCS.PHASECHK.TRANS64.TRYWAIT P0, [R0+URZ+0xa0], R3 ;  /* 0x0000a003000075a7 */ /* 0x0022a400080011ff */
[----:B--2---:R-:W-:Y:S05]  /*8e60*/  @!P0 NANOSLEEP.SYNCS 0x989680 ;  /* 0x009896800000895d */ /* 0x004fea0003900000 */
[----:B------:R-:W2:Y:S02]  /*8e70*/  @!P0 SYNCS.PHASECHK.TRANS64 P0, [R0+URZ+0xa0], R3 ;  /* 0x0000a003000085a7 */ /* 0x000ea400080010ff */
[----:B--2---:R-:W-:Y:S05]  /*8e80*/  @!P0 BRA `(.L_x_152) ;  /* 0xfffffffc00f08947 */ /* 0x004fea000383ffff */
[----:B------:R-:W-:Y:S05]  /*8e90*/  BRA `(.L_x_34) ;  /* 0xffffff9000e07947 */ /* 0x000fea000383ffff */
.L_x_40:
[----:B-1----:R1:W2:Y:S02]  /*8ea0*/  SYNCS.PHASECHK.TRANS64.TRYWAIT P0, [R3+URZ+0x180], R0 ;  /* 0x00018000030075a7 */ /* 0x0022a400080011ff */
[----:B--2---:R-:W-:Y:S05]  /*8eb0*/  @!P0 NANOSLEEP.SYNCS 0x989680 ;  /* 0x009896800000895d */ /* 0x004fea0003900000 */
[----:B------:R-:W2:Y:S02]  /*8ec0*/  @!P0 SYNCS.PHASECHK.TRANS64 P0, [R3+URZ+0x180], R0 ;  /* 0x00018000030085a7 */ /* 0x000ea400080010ff */
[----:B--2---:R-:W-:Y:S05]  /*8ed0*/  @!P0 BRA `(.L_x_40) ;  /* 0xfffffffc00f08947 */ /* 0x004fea000383ffff */
[----:B------:R-:W-:Y:S05]  /*8ee0*/  BRA `(.L_x_153) ;  /* 0xffffff9400847947 */ /* 0x000fea000383ffff */
.L_x_44:
[----:B-1----:R-:W-:-:S07]  /*8ef0*/  MOV R0, UR4 ;  /* 0x0000000400007c02 */ /* 0x002fce0008000f00 */
.L_x_154:
[----:B-1----:R1:W2:Y:S02]  /*8f00*/  SYNCS.PHASECHK.TRANS64.TRYWAIT P0, [R0+URZ], R3 ;  /* 0x00000003000075a7 */ /* 0x0022a400080011ff */
[----:B--2---:R-:W-:Y:S05]  /*8f10*/  @!P0 NANOSLEEP.SYNCS 0x989680 ;  /* 0x009896800000895d */ /* 0x004fea0003900000 */
[----:B------:R-:W2:Y:S02]  /*8f20*/  @!P0 SYNCS.PHASECHK.TRANS64 P0, [R0+URZ], R3 ;  /* 0x00000003000085a7 */ /* 0x000ea400080010ff */
[----:B--2---:R-:W-:Y:S05]  /*8f30*/  @!P0 BRA `(.L_x_154) ;  /* 0xfffffffc00f08947 */ /* 0x004fea000383ffff */
[----:B------:R-:W-:Y:S05]  /*8f40*/  BRA `(.L_x_155) ;  /* 0xffffff9c00307947 */ /* 0x000fea000383ffff */
.L_x_45:
[----:B------:R-:W-:-:S07]  /*8f50*/  MOV R0, UR5 ;  /* 0x0000000500007c02 */ /* 0x000fce0008000f00 */
.L_x_156:
[----:B-1----:R1:W2:Y:S02]  /*8f60*/  SYNCS.PHASECHK.TRANS64.TRYWAIT P0, [R0+URZ], R3 ;  /* 0x00000003000075a7 */ /* 0x0022a400080011ff */
[----:B--2---:R-:W-:Y:S05]  /*8f70*/  @!P0 NANOSLEEP.SYNCS 0x989680 ;  /* 0x009896800000895d */ /* 0x004fea0003900000 */
[----:B------:R-:W2:Y:S02]  /*8f80*/  @!P0 SYNCS.PHASECHK.TRANS64 P0, [R0+URZ], R3 ;  /* 0x00000003000085a7 */ /* 0x000ea400080010ff */
[----:B--2---:R-:W-:Y:S05]  /*8f90*/  @!P0 BRA `(.L_x_156) ;  /* 0xfffffffc00f08947 */ /* 0x004fea000383ffff */
[----:B------:R-:W-:Y:S05]  /*8fa0*/  BRA `(.L_x_157) ;  /* 0xffffff9c003c7947 */ /* 0x000fea000383ffff */
.L_x_46:
[----:B------:R-:W-:-:S07]  /*8fb0*/  MOV R0, UR5 ;  /* 0x0000000500007c02 */ /* 0x000fce0008000f00 */
.L_x_158:
[----:B-1----:R1:W2:Y:S02]  /*8fc0*/  SYNCS.PHASECHK.TRANS64.TRYWAIT P0, [R0+URZ], R3 ;  /* 0x00000003000075a7 */ /* 0x0022a400080011ff */
[----:B--2---:R-:W-:Y:S05]  /*8fd0*/  @!P0 NANOSLEEP.SYNCS 0x989680 ;  /* 0x009896800000895d */ /* 0x004fea0003900000 */
[----:B------:R-:W2:Y:S02]  /*8fe0*/  @!P0 SYNCS.PHASECHK.TRANS64 P0, [R0+URZ], R3 ;  /* 0x00000003000085a7 */ /* 0x000ea400080010ff */
[----:B--2---:R-:W-:Y:S05]  /*8ff0*/  @!P0 BRA `(.L_x_158) ;  /* 0xfffffffc00f08947 */ /* 0x004fea000383ffff */
[----:B------:R-:W-:Y:S05]  /*9000*/  BRA `(.L_x_159) ;  /* 0xffffff9c00487947 */ /* 0x000fea000383ffff */
.L_x_47:
[----:B------:R-:W-:-:S07]  /*9010*/  MOV R0, UR5 ;  /* 0x0000000500007c02 */ /* 0x000fce0008000f00 */
.L_x_160:
[----:B-1----:R1:W2:Y:S02]  /*9020*/  SYNCS.PHASECHK.TRANS64.TRYWAIT P0, [R0+URZ], R3 ;  /* 0x00000003000075a7 */ /* 0x0022a400080011ff */
[----:B--2---:R-:W-:Y:S05]  /*9030*/  @!P0 NANOSLEEP.SYNCS 0x989680 ;  /* 0x009896800000895d */ /* 0x004fea0003900000 */
[----:B------:R-:W2:Y:S02]  /*9040*/  @!P0 SYNCS.PHASECHK.TRANS64 P0, [R0+URZ], R3 ;  /* 0x00000003000085a7 */ /* 0x000ea400080010ff */
[----:B--2---:R-:W-:Y:S05]  /*9050*/  @!P0 BRA `(.L_x_160) ;  /* 0xfffffffc00f08947 */ /* 0x004fea000383ffff */
[----:B------:R-:W-:Y:S05]  /*9060*/  BRA `(.L_x_161) ;  /* 0xffffff9c00547947 */ /* 0x000fea000383ffff */
.L_x_48:
[----:B------:R-:W-:-:S07]  /*9070*/  MOV R0, UR5 ;  /* 0x0000000500007c02 */ /* 0x000fce0008000f00 */
.L_x_162:
[----:B-1----:R1:W2:Y:S02]  /*9080*/  SYNCS.PHASECHK.TRANS64.TRYWAIT P0, [R0+URZ], R3 ;  /* 0x00000003000075a7 */ /* 0x0022a400080011ff */
[----:B--2---:R-:W-:Y:S05]  /*9090*/  @!P0 NANOSLEEP.SYNCS 0x989680 ;  /* 0x009896800000895d */ /* 0x004fea0003900000 */
[----:B------:R-:W2:Y:S02]  /*90a0*/  @!P0 SYNCS.PHASECHK.TRANS64 P0, [R0+URZ], R3 ;  /* 0x00000003000085a7 */ /* 0x000ea400080010ff */
[----:B--2---:R-:W-:Y:S05]  /*90b0*/  @!P0 BRA `(.L_x_162) ;  /* 0xfffffffc00f08947 */ /* 0x004fea000383ffff */
[----:B------:R-:W-:Y:S05]  /*90c0*/  BRA `(.L_x_163) ;  /* 0xffffff9c00607947 */ /* 0x000fea000383ffff */
.L_x_49:
[----:B------:R-:W-:-:S07]  /*90d0*/  MOV R0, UR5 ;  /* 0x0000000500007c02 */ /* 0x000fce0008000f00 */
.L_x_164:
[----:B-1----:R1:W2:Y:S02]  /*90e0*/  SYNCS.PHASECHK.TRANS64.TRYWAIT P0, [R0+URZ], R3 ;  /* 0x00000003000075a7 */ /* 0x0022a400080011ff */
[----:B--2---:R-:W-:Y:S05]  /*90f0*/  @!P0 NANOSLEEP.SYNCS 0x989680 ;  /* 0x009896800000895d */ /* 0x004fea0003900000 */
[----:B------:R-:W2:Y:S02]  /*9100*/  @!P0 SYNCS.PHASECHK.TRANS64 P0, [R0+URZ], R3 ;  /* 0x00000003000085a7 */ /* 0x000ea400080010ff */
[----:B--2---:R-:W-:Y:S05]  /*9110*/  @!P0 BRA `(.L_x_164) ;  /* 0xfffffffc00f08947 */ /* 0x004fea000383ffff */
[----:B------:R-:W-:Y:S05]  /*9120*/  BRA `(.L_x_165) ;  /* 0xffffff9c006c7947 */ /* 0x000fea000383ffff */
.L_x_50:
[----:B------:R-:W-:-:S07]  /*9130*/  MOV R0, UR5 ;  /* 0x0000000500007c02 */ /* 0x000fce0008000f00 */
.L_x_166:
[----:B-1----:R1:W2:Y:S02]  /*9140*/  SYNCS.PHASECHK.TRANS64.TRYWAIT P0, [R0+URZ], R3 ;  /* 0x00000003000075a7 */ /* 0x0022a400080011ff */
[----:B--2---:R-:W-:Y:S05]  /*9150*/  @!P0 NANOSLEEP.SYNCS 0x989680 ;  /* 0x009896800000895d */ /* 0x004fea0003900000 */
[----:B------:R-:W2:Y:S02]  /*9160*/  @!P0 SYNCS.PHASECHK.TRANS64 P0, [R0+URZ], R3 ;  /* 0x00000003000085a7 */ /* 0x000ea400080010ff */
[----:B--2---:R-:W-:Y:S05]  /*9170*/  @!P0 BRA `(.L_x_166) ;  /* 0xfffffffc00f08947 */ /* 0x004fea000383ffff */
[----:B------:R-:W-:Y:S05]  /*9180*/  BRA `(.L_x_167) ;  /* 0xffffff9c00787947 */ /* 0x000fea000383ffff */
.L_x_51:
[----:B------:R-:W-:-:S07]  /*9190*/  MOV R0, UR5 ;  /* 0x0000000500007c02 */ /* 0x000fce0008000f00 */
.L_x_168:
[----:B-1----:R1:W2:Y:S02]  /*91a0*/  SYNCS.PHASECHK.TRANS64.TRYWAIT P0, [R0+URZ], R3 ;  /* 0x00000003000075a7 */ /* 0x0022a400080011ff */
[----:B--2---:R-:W-:Y:S05]  /*91b0*/  @!P0 NANOSLEEP.SYNCS 0x989680 ;  /* 0x009896800000895d */ /* 0x004fea0003900000 */
[----:B------:R-:W2:Y:S02]  /*91c0*/  @!P0 SYNCS.PHASECHK.TRANS64 P0, [R0+URZ], R3 ;  /* 0x00000003000085a7 */ /* 0x000ea400080010ff */
[----:B--2---:R-:W-:Y:S05]  /*91d0*/  @!P0 BRA `(.L_x_168) ;  /* 0xfffffffc00f08947 */ /* 0x004fea000383ffff */
[----:B------:R-:W-:Y:S05]  /*91e0*/  BRA `(.L_x_169) ;  /* 0xffffff9c00847947 */ /* 0x000fea000383ffff */
.L_x_52:
[----:B------:R-:W-:-:S07]  /*91f0*/  MOV R0, UR5 ;  /* 0x0000000500007c02 */ /* 0x000fce0008000f00 */
.L_x_170:
[----:B-1----:R1:W2:Y:S02]  /*9200*/  SYNCS.PHASECHK.TRANS64.TRYWAIT P0, [R0+URZ], R3 ;  /* 0x00000003000075a7 */ /* 0x0022a400080011ff */
[----:B--2---:R-:W-:Y:S05]  /*9210*/  @!P0 NANOSLEEP.SYNCS 0x989680 ;  /* 0x009896800000895d */ /* 0x004fea0003900000 */
[----:B------:R-:W2:Y:S02]  /*9220*/  @!P0 SYNCS.PHASECHK.TRANS64 P0, [R0+URZ], R3 ;  /* 0x00000003000085a7 */ /* 0x000ea400080010ff */
[----:B--2---:R-:W-:Y:S05]  /*9230*/  @!P0 BRA `(.L_x_170) ;  /* 0xfffffffc00f08947 */ /* 0x004fea000383ffff */
[----:B------:R-:W-:Y:S05]  /*9240*/  BRA `(.L_x_171) ;  /* 0xffffff9c00907947 */ /* 0x000fea000383ffff */
.L_x_53:
[----:B------:R-:W-:-:S07]  /*9250*/  MOV R0, UR5 ;  /* 0x0000000500007c02 */ /* 0x000fce0008000f00 */
.L_x_172:
[----:B-1----:R1:W2:Y:S02]  /*9260*/  SYNCS.PHASECHK.TRANS64.TRYWAIT P0, [R0+URZ], R3 ;  /* 0x00000003000075a7 */ /* 0x0022a400080011ff */
[----:B--2---:R-:W-:Y:S05]  /*9270*/  @!P0 NANOSLEEP.SYNCS 0x989680 ;  /* 0x009896800000895d */ /* 0x004fea0003900000 */
[----:B------:R-:W2:Y:S02]  /*9280*/  @!P0 SYNCS.PHASECHK.TRANS64 P0, [R0+URZ], R3 ;  /* 0x00000003000085a7 */ /* 0x000ea400080010ff */
[----:B--2---:R-:W-:Y:S05]  /*9290*/  @!P0 BRA `(.L_x_172) ;  /* 0xfffffffc00f08947 */ /* 0x004fea000383ffff */
[----:B------:R-:W-:Y:S05]  /*92a0*/  BRA `(.L_x_173) ;  /* 0xffffff9c009c7947 */ /* 0x000fea000383ffff */
.L_x_54:
[----:B------:R-:W-:-:S07]  /*92b0*/  MOV R0, UR5 ;  /* 0x0000000500007c02 */ /* 0x000fce0008000f00 */
.L_x_174:
[----:B-1----:R1:W2:Y:S02]  /*92c0*/  SYNCS.PHASECHK.TRANS64.TRYWAIT P0, [R0+URZ], R3 ;  /* 0x00000003000075a7 */ /* 0x0022a400080011ff */
[----:B--2---:R-:W-:Y:S05]  /*92d0*/  @!P0 NANOSLEEP.SYNCS 0x989680 ;  /* 0x009896800000895d */ /* 0x004fea0003900000 */
[----:B------:R-:W2:Y:S02]  /*92e0*/  @!P0 SYNCS.PHASECHK.TRANS64 P0, [R0+URZ], R3 ;  /* 0x00000003000085a7 */ /* 0x000ea400080010ff */
[----:B--2---:R-:W-:Y:S05]  /*92f0*/  @!P0 BRA `(.L_x_174) ;  /* 0xfffffffc00f08947 */ /* 0x004fea000383ffff */
[----:B------:R-:W-:Y:S05]  /*9300*/  BRA `(.L_x_175) ;  /* 0xffffff9c00a87947 */ /* 0x000fea000383ffff */
.L_x_55:
[----:B------:R-:W-:-:S07]  /*9310*/  MOV R0, UR5 ;  /* 0x0000000500007c02 */ /* 0x000fce0008000f00 */
.L_x_176:
[----:B-1----:R1:W2:Y:S02]  /*9320*/  SYNCS.PHASECHK.TRANS64.TRYWAIT P0, [R0+URZ], R3 ;  /* 0x00000003000075a7 */ /* 0x0022a400080011ff */
[----:B--2---:R-:W-:Y:S05]  /*9330*/  @!P0 NANOSLEEP.SYNCS 0x989680 ;  /* 0x009896800000895d */ /* 0x004fea0003900000 */
[----:B------:R-:W2:Y:S02]  /*9340*/  @!P0 SYNCS.PHASECHK.TRANS64 P0, [R0+URZ], R3 ;  /* 0x00000003000085a7 */ /* 0x000ea400080010ff */
[----:B--2---:R-:W-:Y:S05]  /*9350*/  @!P0 BRA `(.L_x_176) ;  /* 0xfffffffc00f08947 */ /* 0x004fea000383ffff */
[----:B------:R-:W-:Y:S05]  /*9360*/  BRA `(.L_x_177) ;  /* 0xffffff9c00b47947 */ /* 0x000fea000383ffff */
.L_x_56:
[----:B------:R-:W-:-:S07]  /*9370*/  MOV R0, UR5 ;  /* 0x0000000500007c02 */ /* 0x000fce0008000f00 */
.L_x_178:
[----:B-1----:R1:W2:Y:S02]  /*9380*/  SYNCS.PHASECHK.TRANS64.TRYWAIT P0, [R0+URZ], R3 ;  /* 0x00000003000075a7 */ /* 0x0022a400080011ff */
[----:B--2---:R-:W-:Y:S05]  /*9390*/  @!P0 NANOSLEEP.SYNCS 0x989680 ;  /* 0x009896800000895d */ /* 0x004fea0003900000 */
[----:B------:R-:W2:Y:S02]  /*93a0*/  @!P0 SYNCS.PHASECHK.TRANS64 P0, [R0+URZ], R3 ;  /* 0x00000003000085a7 */ /* 0x000ea400080010ff */
[----:B--2---:R-:W-:Y:S05]  /*93b0*/  @!P0 BRA `(.L_x_178) ;  /* 0xfffffffc00f08947 */ /* 0x004fea000383ffff */
[----:B------:R-:W-:Y:S05]  /*93c0*/  BRA `(.L_x_179) ;  /* 0xffffff9c00c07947 */ /* 0x000fea000383ffff */
.L_x_57:
[----:B------:R-:W-:-:S07]  /*93d0*/  MOV R0, UR5 ;  /* 0x0000000500007c02 */ /* 0x000fce0008000f00 */
.L_x_180:
[----:B-1----:R1:W2:Y:S02]  /*93e0*/  SYNCS.PHASECHK.TRANS64.TRYWAIT P0, [R0+URZ], R3 ;  /* 0x00000003000075a7 */ /* 0x0022a400080011ff */
[----:B--2---:R-:W-:Y:S05]  /*93f0*/  @!P0 NANOSLEEP.SYNCS 0x989680 ;  /* 0x009896800000895d */ /* 0x004fea0003900000 */
[----:B------:R-:W2:Y:S02]  /*9400*/  @!P0 SYNCS.PHASECHK.TRANS64 P0, [R0+URZ], R3 ;  /* 0x00000003000085a7 */ /* 0x000ea400080010ff */
[----:B--2---:R-:W-:Y:S05]  /*9410*/  @!P0 BRA `(.L_x_180) ;  /* 0xfffffffc00f08947 */ /* 0x004fea000383ffff */
[----:B------:R-:W-:Y:S05]  /*9420*/  BRA `(.L_x_181) ;  /* 0xffffff9c00cc7947 */ /* 0x000fea000383ffff */
.L_x_58:
[----:B------:R-:W-:-:S07]  /*9430*/  MOV R0, UR5 ;  /* 0x0000000500007c02 */ /* 0x000fce0008000f00 */
.L_x_182:
[----:B-1----:R1:W2:Y:S02]  /*9440*/  SYNCS.PHASECHK.TRANS64.TRYWAIT P0, [R0+URZ], R3 ;  /* 0x00000003000075a7 */ /* 0x0022a400080011ff */
[----:B--2---:R-:W-:Y:S05]  /*9450*/  @!P0 NANOSLEEP.SYNCS 0x989680 ;  /* 0x009896800000895d */ /* 0x004fea0003900000 */
[----:B------:R-:W2:Y:S02]  /*9460*/  @!P0 SYNCS.PHASECHK.TRANS64 P0, [R0+URZ], R3 ;  /* 0x00000003000085a7 */ /* 0x000ea400080010ff */
[----:B--2---:R-:W-:Y:S05]  /*9470*/  @!P0 BRA `(.L_x_182) ;  /* 0xfffffffc00f08947 */ /* 0x004fea000383ffff */
[----:B------:R-:W-:Y:S05]  /*9480*/  BRA `(.L_x_183) ;  /* 0xffffff9c00d87947 */ /* 0x000fea000383ffff */
.L_x_59:
[----:B------:R-:W-:-:S07]  /*9490*/  MOV R0, UR5 ;  /* 0x0000000500007c02 */ /* 0x000fce0008000f00 */
.L_x_184:
[----:B-1----:R1:W2:Y:S02]  /*94a0*/  SYNCS.PHASECHK.TRANS64.TRYWAIT P0, [R0+URZ], R3 ;  /* 0x00000003000075a7 */ /* 0x0022a400080011ff */
[----:B--2---:R-:W-:Y:S05]  /*94b0*/  @!P0 NANOSLEEP.SYNCS 0x989680 ;  /* 0x009896800000895d */ /* 0x004fea0003900000 */
[----:B------:R-:W2:Y:S02]  /*94c0*/  @!P0 SYNCS.PHASECHK.TRANS64 P0, [R0+URZ], R3 ;  /* 0x00000003000085a7 */ /* 0x000ea400080010ff */
[----:B--2---:R-:W-:Y:S05]  /*94d0*/  @!P0 BRA `(.L_x_184) ;  /* 0xfffffffc00f08947 */ /* 0x004fea000383ffff */
[----:B------:R-:W-:Y:S05]  /*94e0*/  BRA `(.L_x_185) ;  /* 0xffffff9c00e47947 */ /* 0x000fea000383ffff */
.L_x_60:
[----:B------:R-:W-:-:S07]  /*94f0*/  MOV R0, UR5 ;  /* 0x0000000500007c02 */ /* 0x000fce0008000f00 */
.L_x_186:
[----:B-1----:R1:W2:Y:S02]  /*9500*/  SYNCS.PHASECHK.TRANS64.TRYWAIT P0, [R0+URZ], R3 ;  /* 0x00000003000075a7 */ /* 0x0022a400080011ff */
[----:B--2---:R-:W-:Y:S05]  /*9510*/  @!P0 NANOSLEEP.SYNCS 0x989680 ;  /* 0x009896800000895d */ /* 0x004fea0003900000 */
[----:B------:R-:W2:Y:S02]  /*9520*/  @!P0 SYNCS.PHASECHK.TRANS64 P0, [R0+URZ], R3 ;  /* 0x00000003000085a7 */ /* 0x000ea400080010ff */
[----:B--2---:R-:W-:Y:S05]  /*9530*/  @!P0 BRA `(.L_x_186) ;  /* 0xfffffffc00f08947 */ /* 0x004fea000383ffff */
[----:B------:R-:W-:Y:S05]  /*9540*/  BRA `(.L_x_187) ;  /* 0xffffff9c00f07947 */ /* 0x000fea000383ffff */
.L_x_61:
[----:B------:R-:W-:-:S07]  /*9550*/  MOV R0, UR5 ;  /* 0x0000000500007c02 */ /* 0x000fce0008000f00 */
.L_x_188:
[----:B-1----:R1:W2:Y:S02]  /*9560*/  SYNCS.PHASECHK.TRANS64.TRYWAIT P0, [R0+URZ], R3 ;  /* 0x00000003000075a7 */ /* 0x0022a400080011ff */
[----:B--2---:R-:W-:Y:S05]  /*9570*/  @!P0 NANOSLEEP.SYNCS 0x989680 ;  /* 0x009896800000895d */ /* 0x004fea0003900000 */
[----:B------:R-:W2:Y:S02]  /*9580*/  @!P0 SYNCS.PHASECHK.TRANS64 P0, [R0+URZ], R3 ;  /* 0x00000003000085a7 */ /* 0x000ea400080010ff */
[----:B--2---:R-:W-:Y:S05]  /*9590*/  @!P0 BRA `(.L_x_188) ;  /* 0xfffffffc00f08947 */ /* 0x004fea000383ffff */
[----:B------:R-:W-:Y:S05]  /*95a0*/  BRA `(.L_x_189) ;  /* 0xffffff9c00fc7947 */ /* 0x000fea000383ffff */
.L_x_62:
[----:B------:R-:W-:-:S07]  /*95b0*/  MOV R0, UR5 ;  /* 0x0000000500007c02 */ /* 0x000fce0008000f00 */
.L_x_190:
[----:B-1----:R1:W2:Y:S02]  /*95c0*/  SYNCS.PHASECHK.TRANS64.TRYWAIT P0, [R0+URZ], R3 ;  /* 0x00000003000075a7 */ /* 0x0022a400080011ff */
[----:B--2---:R-:W-:Y:S05]  /*95d0*/  @!P0 NANOSLEEP.SYNCS 0x989680 ;  /* 0x009896800000895d */ /* 0x004fea0003900000 */
[----:B------:R-:W2:Y:S02]  /*95e0*/  @!P0 SYNCS.PHASECHK.TRANS64 P0, [R0+URZ], R3 ;  /* 0x00000003000085a7 */ /* 0x000ea400080010ff */
[----:B--2---:R-:W-:Y:S05]  /*95f0*/  @!P0 BRA `(.L_x_190) ;  /* 0xfffffffc00f08947 */ /* 0x004fea000383ffff */
[----:B------:R-:W-:Y:S05]  /*9600*/  BRA `(.L_x_191) ;  /* 0xffffffa000087947 */ /* 0x000fea000383ffff */
.L_x_65:
[----:B-1----:R1:W2:Y:S02]  /*9610*/  SYNCS.PHASECHK.TRANS64.TRYWAIT P0, [R0+URZ+0x1e0], R5 ;  /* 0x0001e005000075a7 */ /* 0x0022a400080011ff */
[----:B--2---:R-:W-:Y:S05]  /*9620*/  @!P0 NANOSLEEP.SYNCS 0x989680 ;  /* 0x009896800000895d */ /* 0x004fea0003900000 */
[----:B------:R-:W2:Y:S02]  /*9630*/  @!P0 SYNCS.PHASECHK.TRANS64 P0, [R0+URZ+0x1e0], R5 ;  /* 0x0001e005000085a7 */ /* 0x000ea400080010ff */
[----:B--2---:R-:W-:Y:S05]  /*9640*/  @!P0 BRA `(.L_x_65) ;  /* 0xfffffffc00f08947 */ /* 0x004fea000383ffff */
[----:B------:R-:W-:Y:S05]  /*9650*/  BRA `(.L_x_192) ;  /* 0xffffffa0006c7947 */ /* 0x000fea000383ffff */
.L_x_66:
[----:B------:R-:W-:-:S07]  /*9660*/  MOV R0, UR4 ;  /* 0x0000000400007c02 */ /* 0x000fce0008000f00 */
.L_x_193:
[----:B-1----:R1:W2:Y:S02]  /*9670*/  SYNCS.PHASECHK.TRANS64.TRYWAIT P0, [R0+URZ+0x190], R7 ;  /* 0x00019007000075a7 */ /* 0x0022a400080011ff */
[----:B--2---:R-:W-:Y:S05]  /*9680*/  @!P0 NANOSLEEP.SYNCS 0x989680 ;  /* 0x009896800000895d */ /* 0x004fea0003900000 */
[----:B------:R-:W2:Y:S02]  /*9690*/  @!P0 SYNCS.PHASECHK.TRANS64 P0, [R0+URZ+0x190], R7 ;  /* 0x00019007000085a7 */ /* 0x000ea400080010ff */
[----:B--2---:R-:W-:Y:S05]  /*96a0*/  @!P0 BRA `(.L_x_193) ;  /* 0xfffffffc00f08947 */ /* 0x004fea000383ffff */
[----:B------:R-:W-:Y:S05]  /*96b0*/  BRA `(.L_x_194) ;  /* 0xffffffa0007c7947 */ /* 0x000fea000383ffff */
.L_x_67:
[----:B-1----:R1:W2:Y:S02]  /*96c0*/  SYNCS.PHASECHK.TRANS64.TRYWAIT P1, [R0+URZ+0x180], R5 ;  /* 0x00018005000075a7 */ /* 0x0022a400080211ff */
[----:B--2---:R-:W-:Y:S05]  /*96d0*/  @!P1 NANOSLEEP.SYNCS 0x989680 ;  /* 0x009896800000995d */ /* 0x004fea0003900000 */
[----:B------:R-:W2:Y:S02]  /*96e0*/  @!P1 SYNCS.PHASECHK.TRANS64 P1, [R0+URZ+0x180], R5 ;  /* 0x00018005000095a7 */ /* 0x000ea400080210ff */
[----:B--2---:R-:W-:Y:S05]  /*96f0*/  @!P1 BRA `(.L_x_67) ;  /* 0xfffffffc00f09947 */ /* 0x004fea000383ffff */
[----:B------:R-:W-:Y:S05]  /*9700*/  BRA `(.L_x_195) ;  /* 0xffffffa000ac7947 */ /* 0x000fea000383ffff */
.L_x_70:
[----:B------:R-:W-:-:S07]  /*9710*/  MOV R0, UR4 ;  /* 0x0000000400007c02 */ /* 0x000fce0008000f00 */
.L_x_196:
[----:B-1----:R1:W2:Y:S02]  /*9720*/  SYNCS.PHASECHK.TRANS64.TRYWAIT P0, [R0+URZ+0x190], R3 ;  /* 0x00019003000075a7 */ /* 0x0022a400080011ff */
[----:B--2---:R-:W-:Y:S05]  /*9730*/  @!P0 NANOSLEEP.SYNCS 0x989680 ;  /* 0x009896800000895d */ /* 0x004fea0003900000 */
[----:B------:R-:W2:Y:S02]  /*9740*/  @!P0 SYNCS.PHASECHK.TRANS64 P0, [R0+URZ+0x190], R3 ;  /* 0x00019003000085a7 */ /* 0x000ea400080010ff */
[----:B--2---:R-:W-:Y:S05]  /*9750*/  @!P0 BRA `(.L_x_196) ;  /* 0xfffffffc00f08947 */ /* 0x004fea000383ffff */
[----:B------:R-:W-:Y:S05]  /*9760*/  BRA `(.L_x_69) ;  /* 0xffffffa400007947 */ /* 0x000fea000383ffff */
.L_x_79:
[----:B-1----:R-:W-:-:S04]  /*9770*/  MOV R5, UR5 ;  /* 0x0000000500057c02 */ /* 0x002fc80008000f00 */
[----:B------:R1:W2:Y:S03]  /*9780*/  SYNCS.PHASECHK.TRANS64.TRYWAIT P0, [R5+URZ+0x8], R6 ;  /* 0x00000806050075a7 */ /* 0x0002a600080011ff */
[----:B--2---:R-:W-:Y:S05]  /*9790*/  @!P0 NANOSLEEP.SYNCS 0x989680 ;  /* 0x009896800000895d */ /* 0x004fea0003900000 */
[----:B------:R-:W2:Y:S02]  /*97a0*/  @!P0 SYNCS.PHASECHK.TRANS64 P0, [R5+URZ+0x8], R6 ;  /* 0x00000806050085a7 */ /* 0x000ea400080010ff */
[----:B--2---:R-:W-:Y:S05]  /*97b0*/  @!P0 BRA `(.L_x_79) ;  /* 0xfffffffc00ec8947 */ /* 0x004fea000383ffff */
[----:B------:R-:W-:Y:S05]  /*97c0*/  BRA `(.L_x_78) ;  /* 0xffffffa400b87947 */ /* 0x000fea000383ffff */
.L_x_81:
[----:B------:R-:W-:Y:S01]  /*97d0*/  BSSY B0, `(.L_x_197) ;  /* 0x0000006000007945 */ /* 0x000fe20003800000 */
[----:B------:R-:W-:-:S07]  /*97e0*/  MOV R15, 0xffffffff ;  /* 0xffffffff000f7802 */ /* 0x000fce0000000f00 */
[----:B-1---5:R-:W-:Y:S05]  /*97f0*/  WARPSYNC.COLLECTIVE R15, `(.L_x_198) ;  /* 0x000000000f0c7348 */ /* 0x022fea0003c00000 */
[----:B------:R-:W-:Y:S02]  /*9800*/  ELECT P6, UR79, PT ;  /* 0x00000000004f782f */ /* 0x000fe400038c0000 */
[----:B------:R-:W-:Y:S01]  /*9810*/  MOV R14, UR79 ;  /* 0x0000004f000e7c02 */ /* 0x000fe20008000f00 */
[----:B-1---5:R-:W-:Y:S10]  /*9820*/  ENDCOLLECTIVE ;  /* 0x000000000000791b */ /* 0x022ff40003800000 */
.L_x_198:
[----:B------:R-:W-:Y:S05]  /*9830*/  BSYNC B0 ;  /* 0x0000000000007941 */ /* 0x000fea0003800000 */
.L_x_197:
[----:B------:R-:W-:Y:S01]  /*9840*/  PLOP3.LUT P0, PT, P6, PT, PT, 0x80, 0x8 ;  /* 0x000000000008781c */ /* 0x000fe2000370f070 */
[----:B------:R-:W-:-:S12]  /*9850*/  BRA `(.L_x_199) ;  /* 0xffffffa400e47947 */ /* 0x000fd8000383ffff */
.L_x_83:
[----:B-1----:R-:W-:-:S04]  /*9860*/  MOV R3, UR5 ;  /* 0x0000000500037c02 */ /* 0x002fc80008000f00 */
[----:B------:R1:W2:Y:S03]  /*9870*/  SYNCS.PHASECHK.TRANS64.TRYWAIT P0, [R3+URZ+0x8], R4 ;  /* 0x00000804030075a7 */ /* 0x0002a600080011ff */
[----:B--2---:R-:W-:Y:S05]  /*9880*/  @!P0 NANOSLEEP.SYNCS 0x989680 ;  /* 0x009896800000895d */ /* 0x004fea0003900000 */
[----:B------:R-:W2:Y:S02]  /*9890*/  @!P0 SYNCS.PHASECHK.TRANS64 P0, [R3+URZ+0x8], R4 ;  /* 0x00000804030085a7 */ /* 0x000ea400080010ff */
[----:B--2---:R-:W-:Y:S05]  /*98a0*/  @!P0 BRA `(.L_x_83) ;  /* 0xfffffffc00ec8947 */ /* 0x004fea000383ffff */
[----:B------:R-:W-:Y:S05]  /*98b0*/  BRA `(.L_x_82) ;  /* 0xffffffa400e87947 */ /* 0x000fea000383ffff */
.L_x_84:
[----:B-1----:R1:W2:Y:S02]  /*98c0*/  SYNCS.PHASECHK.TRANS64.TRYWAIT P0, [R0+URZ+0x180], R5 ;  /* 0x00018005000075a7 */ /* 0x0022a400080011ff */
[----:B--2---:R-:W-:Y:S05]  /*98d0*/  @!P0 NANOSLEEP.SYNCS 0x989680 ;  /* 0x009896800000895d */ /* 0x004fea0003900000 */
[----:B------:R-:W2:Y:S02]  /*98e0*/  @!P0 SYNCS.PHASECHK.TRANS64 P0, [R0+URZ+0x180], R5 ;  /* 0x00018005000085a7 */ /* 0x000ea400080010ff */
[----:B--2---:R-:W-:Y:S05]  /*98f0*/  @!P0 BRA `(.L_x_84) ;  /* 0xfffffffc00f08947 */ /* 0x004fea000383ffff */
[----:B------:R-:W-:Y:S05]  /*9900*/  BRA `(.L_x_200) ;  /* 0xffffffa800c47947 */ /* 0x000fea000383ffff */
.L_x_86:
[----:B------:R-:W-:-:S07]  /*9910*/  MOV R0, UR23 ;  /* 0x0000001700007c02 */ /* 0x000fce0008000f00 */
.L_x_201:
[----:B-1----:R1:W2:Y:S02]  /*9920*/  SYNCS.PHASECHK.TRANS64.TRYWAIT P0, [R0+URZ+0x1c0], R5 ;  /* 0x0001c005000075a7 */ /* 0x0022a400080011ff */
[----:B--2---:R-:W-:Y:S05]  /*9930*/  @!P0 NANOSLEEP.SYNCS 0x989680 ;  /* 0x009896800000895d */ /* 0x004fea0003900000 */
[----:B------:R-:W2:Y:S02]  /*9940*/  @!P0 SYNCS.PHASECHK.TRANS64 P0, [R0+URZ+0x1c0], R5 ;  /* 0x0001c005000085a7 */ /* 0x000ea400080010ff */
[----:B--2---:R-:W-:Y:S05]  /*9950*/  @!P0 BRA `(.L_x_201) ;  /* 0xfffffffc00f08947 */ /* 0x004fea000383ffff */
[----:B------:R-:W-:Y:S05]  /*9960*/  BRA `(.L_x_202) ;  /* 0xffffffac00107947 */ /* 0x000fea000383ffff */
.L_x_89:
[----:B------:R-:W-:Y:S07]  /*9970*/  MOV R0, UR5 ;  /* 0x0000000500007c02 */ /* 0x000fee0008000f00 */
.L_x_203:
[----:B-1----:R1:W2:Y:S02]  /*9980*/  SYNCS.PHASECHK.TRANS64.TRYWAIT P0, [R0+URZ], R5 ;  /* 0x00000005000075a7 */ /* 0x0022a400080011ff */
[----:B--2---:R-:W-:Y:S05]  /*9990*/  @!P0 NANOSLEEP.SYNCS 0x989680 ;  /* 0x009896800000895d */ /* 0x004fea0003900000 */
[----:B------:R-:W2:Y:S02]  /*99a0*/  @!P0 SYNCS.PHASECHK.TRANS64 P0, [R0+URZ], R5 ;  /* 0x00000005000085a7 */ /* 0x000ea400080010ff */
[----:B--2---:R-:W-:Y:S05]  /*99b0*/  @!P0 BRA `(.L_x_203) ;  /* 0xfffffffc00f08947 */ /* 0x004fea000383ffff */
[----:B------:R-:W-:Y:S05]  /*99c0*/  BRA `(.L_x_88) ;  /* 0xffffffac00247947 */ /* 0x000fea000383ffff */
.L_x_93:
[----:B-1----:R-:W-:-:S07]  /*99d0*/  MOV R0, UR4 ;  /* 0x0000000400007c02 */ /* 0x002fce0008000f00 */
.L_x_204:
[----:B-1----:R1:W2:Y:S02]  /*99e0*/  SYNCS.PHASECHK.TRANS64.TRYWAIT P0, [R0+URZ], R3 ;  /* 0x00000003000075a7 */ /* 0x0022a400080011ff */
[----:B--2---:R-:W-:Y:S05]  /*99f0*/  @!P0 NANOSLEEP.SYNCS 0x989680 ;  /* 0x009896800000895d */ /* 0x004fea0003900000 */
[----:B------:R-:W2:Y:S02]  /*9a00*/  @!P0 SYNCS.PHASECHK.TRANS64 P0, [R0+URZ], R3 ;  /* 0x00000003000085a7 */ /* 0x000ea400080010ff */
[----:B--2---:R-:W-:Y:S05]  /*9a10*/  @!P0 BRA `(.L_x_204) ;  /* 0xfffffffc00f08947 */ /* 0x004fea000383ffff */
[----:B------:R-:W-:Y:S05]  /*9a20*/  BRA `(.L_x_205) ;  /* 0xffffffac00f07947 */ /* 0x000fea000383ffff */
.L_x_94:
[----:B------:R-:W-:-:S07]  /*9a30*/  MOV R0, UR5 ;  /* 0x0000000500007c02 */ /* 0x000fce0008000f00 */
.L_x_206:
[----:B-1----:R1:W2:Y:S02]  /*9a40*/  SYNCS.PHASECHK.TRANS64.TRYWAIT P0, [R0+URZ], R3 ;  /* 0x00000003000075a7 */ /* 0x0022a400080011ff */
[----:B--2---:R-:W-:Y:S05]  /*9a50*/  @!P0 NANOSLEEP.SYNCS 0x989680 ;  /* 0x009896800000895d */ /* 0x004fea0003900000 */
[----:B------:R-:W2:Y:S02]  /*9a60*/  @!P0 SYNCS.PHASECHK.TRANS64 P0, [R0+URZ], R3 ;  /* 0x00000003000085a7 */ /* 0x000ea400080010ff */
[----:B--2---:R-:W-:Y:S05]  /*9a70*/  @!P0 BRA `(.L_x_206) ;  /* 0xfffffffc00f08947 */ /* 0x004fea000383ffff */
[----:B------:R-:W-:Y:S05]  /*9a80*/  BRA `(.L_x_207) ;  /* 0xffffffac00fc7947 */ /* 0x000fea000383ffff */
.L_x_95:
[----:B------:R-:W-:-:S07]  /*9a90*/  MOV R0, UR5 ;  /* 0x0000000500007c02 */ /* 0x000fce0008000f00 */
.L_x_208:
[----:B-1----:R1:W2:Y:S02]  /*9aa0*/  SYNCS.PHASECHK.TRANS64.TRYWAIT P0, [R0+URZ], R3 ;  /* 0x00000003000075a7 */ /* 0x0022a400080011ff */
[----:B--2---:R-:W-:Y:S05]  /*9ab0*/  @!P0 NANOSLEEP.SYNCS 0x989680 ;  /* 0x009896800000895d */ /* 0x004fea0003900000 */
[----:B------:R-:W2:Y:S02]  /*9ac0*/  @!P0 SYNCS.PHASECHK.TRANS64 P0, [R0+URZ], R3 ;  /* 0x00000003000085a7 */ /* 0x000ea400080010ff */
[----:B--2---:R-:W-:Y:S05]  /*9ad0*/  @!P0 BRA `(.L_x_208) ;  /* 0xfffffffc00f08947 */ /* 0x004fea000383ffff */
[----:B------:R-:W-:Y:S05]  /*9ae0*/  BRA `(.L_x_209) ;  /* 0xffffffb000087947 */ /* 0x000fea000383ffff */
.L_x_98:
[----:B------:R-:W-:-:S07]  /*9af0*/  MOV R0, UR17 ;  /* 0x0000001100007c02 */ /* 0x000fce0008000f00 */
.L_x_210:
[----:B-1----:R1:W2:Y:S02]  /*9b00*/  SYNCS.PHASECHK.TRANS64.TRYWAIT P1, [R0+URZ+0x200], R3 ;  /* 0x00020003000075a7 */ /* 0x0022a400080211ff */
[----:B--2---:R-:W-:Y:S05]  /*9b10*/  @!P1 NANOSLEEP.SYNCS 0x989680 ;  /* 0x009896800000995d */ /* 0x004fea0003900000 */
[----:B------:R-:W2:Y:S02]  /*9b20*/  @!P1 SYNCS.PHASECHK.TRANS64 P1, [R0+URZ+0x200], R3 ;  /* 0x00020003000095a7 */ /* 0x000ea400080210ff */
[----:B--2---:R-:W-:Y:S05]  /*9b30*/  @!P1 BRA `(.L_x_210) ;  /* 0xfffffffc00f09947 */ /* 0x004fea000383ffff */
[----:B------:R-:W-:Y:S05]  /*9b40*/  BRA `(.L_x_211) ;  /* 0xffffffb000547947 */ /* 0x000fea000383ffff */
.L_x_103:
[----:B--2---:R2:W4:Y:S02]  /*9b50*/  SYNCS.PHASECHK.TRANS64.TRYWAIT P0, [R12+URZ+0x180], R9 ;  /* 0x000180090c0075a7 */ /* 0x00452400080011ff */
[----:B----4-:R-:W-:Y:S05]  /*9b60*/  @!P0 NANOSLEEP.SYNCS 0x989680 ;  /* 0x009896800000895d */ /* 0x010fea0003900000 */
[----:B------:R-:W4:Y:S02]  /*9b70*/  @!P0 SYNCS.PHASECHK.TRANS64 P0, [R12+URZ+0x180], R9 ;  /* 0x000180090c0085a7 */ /* 0x000f2400080010ff */
[----:B----4-:R-:W-:Y:S05]  /*9b80*/  @!P0 BRA `(.L_x_103) ;  /* 0xfffffffc00f08947 */ /* 0x010fea000383ffff */
[----:B------:R-:W-:Y:S05]  /*9b90*/  BRA `(.L_x_212) ;  /* 0xffffffb400707947 */ /* 0x000fea000383ffff */
.L_x_106:
[----:B------:R-:W-:Y:S07]  /*9ba0*/  MOV R0, UR24 ;  /* 0x0000001800007c02 */ /* 0x000fee0008000f00 */
.L_x_213:
[----:B--2---:R2:W3:Y:S02]  /*9bb0*/  SYNCS.PHASECHK.TRANS64.TRYWAIT P2, [R0+URZ+0x178], R9 ;  /* 0x00017809000075a7 */ /* 0x0044e400080411ff */
[----:B---3--:R-:W-:Y:S05]  /*9bc0*/  @!P2 NANOSLEEP.SYNCS 0x989680 ;  /* 0x009896800000a95d */ /* 0x008fea0003900000 */
[----:B------:R-:W3:Y:S02]  /*9bd0*/  @!P2 SYNCS.PHASECHK.TRANS64 P2, [R0+URZ+0x178], R9 ;  /* 0x000178090000a5a7 */ /* 0x000ee400080410ff */
[----:B---3--:R-:W-:Y:S05]  /*9be0*/  @!P2 BRA `(.L_x_213) ;  /* 0xfffffffc00f0a947 */ /* 0x008fea000383ffff */
[----:B------:R-:W-:Y:S05]  /*9bf0*/  BRA `(.L_x_105) ;  /* 0xffffffb800d47947 */ /* 0x000fea000383ffff */
.L_x_109:
[----:B------:R-:W-:Y:S07]  /*9c00*/  MOV R0, UR4 ;  /* 0x0000000400007c02 */ /* 0x000fee0008000f00 */
.L_x_214:
[----:B--2---:R2:W3:Y:S02]  /*9c10*/  SYNCS.PHASECHK.TRANS64.TRYWAIT P0, [R0+URZ+0x158], R9 ;  /* 0x00015809000075a7 */ /* 0x0044e400080011ff */
[----:B---3--:R-:W-:Y:S05]  /*9c20*/  @!P0 NANOSLEEP.SYNCS 0x989680 ;  /* 0x009896800000895d */ /* 0x008fea0003900000 */
[----:B------:R-:W3:Y:S02]  /*9c30*/  @!P0 SYNCS.PHASECHK.TRANS64 P0, [R0+URZ+0x158], R9 ;  /* 0x00015809000085a7 */ /* 0x000ee400080010ff */
[----:B---3--:R-:W-:Y:S05]  /*9c40*/  @!P0 BRA `(.L_x_214) ;  /* 0xfffffffc00f08947 */ /* 0x008fea000383ffff */
[----:B------:R-:W-:Y:S05]  /*9c50*/  BRA `(.L_x_215) ;  /* 0xffffffbc00347947 */ /* 0x000fea000383ffff */
.L_x_110:
[----:B------:R-:W-:Y:S07]  /*9c60*/  MOV R9, UR5 ;  /* 0x0000000500097c02 */ /* 0x000fee0008000f00 */
.L_x_216:
[----:B--2---:R2:W3:Y:S02]  /*9c70*/  SYNCS.PHASECHK.TRANS64.TRYWAIT P0, [R9+URZ+0x158], R0 ;  /* 0x00015800090075a7 */ /* 0x0044e400080011ff */
[----:B---3--:R-:W-:Y:S05]  /*9c80*/  @!P0 NANOSLEEP.SYNCS 0x989680 ;  /* 0x009896800000895d */ /* 0x008fea0003900000 */
[----:B------:R-:W3:Y:S02]  /*9c90*/  @!P0 SYNCS.PHASECHK.TRANS64 P0, [R9+URZ+0x158], R0 ;  /* 0x00015800090085a7 */ /* 0x000ee400080010ff */
[----:B---3--:R-:W-:Y:S05]  /*9ca0*/  @!P0 BRA `(.L_x_216) ;  /* 0xfffffffc00f08947 */ /* 0x008fea000383ffff */
[----:B------:R-:W-:Y:S05]  /*9cb0*/  BRA `(.L_x_217) ;  /* 0xffffffbc00947947 */ /* 0x000fea000383ffff */
.L_x_112:
[----:B------:R-:W-:-:S07]  /*9cc0*/  MOV R0, UR4 ;  /* 0x0000000400007c02 */ /* 0x000fce0008000f00 */
.L_x_218:
[----:B--2---:R2:W3:Y:S02]  /*9cd0*/  SYNCS.PHASECHK.TRANS64.TRYWAIT P0, [R0+URZ], R3 ;  /* 0x00000003000075a7 */ /* 0x0044e400080011ff */
[----:B---3--:R-:W-:Y:S05]  /*9ce0*/  @!P0 NANOSLEEP.SYNCS 0x989680 ;  /* 0x009896800000895d */ /* 0x008fea0003900000 */
[----:B------:R-:W3:Y:S02]  /*9cf0*/  @!P0 SYNCS.PHASECHK.TRANS64 P0, [R0+URZ], R3 ;  /* 0x00000003000085a7 */ /* 0x000ee400080010ff */
[----:B---3--:R-:W-:Y:S05]  /*9d00*/  @!P0 BRA `(.L_x_218) ;  /* 0xfffffffc00f08947 */ /* 0x008fea000383ffff */
[----:B------:R-:W-:Y:S05]  /*9d10*/  BRA `(.L_x_219) ;  /* 0xffffffc000287947 */ /* 0x000fea000383ffff */
.L_x_113:
[----:B------:R-:W-:-:S07]  /*9d20*/  MOV R0, UR5 ;  /* 0x0000000500007c02 */ /* 0x000fce0008000f00 */
.L_x_220:
[----:B--2---:R2:W3:Y:S02]  /*9d30*/  SYNCS.PHASECHK.TRANS64.TRYWAIT P0, [R0+URZ], R3 ;  /* 0x00000003000075a7 */ /* 0x0044e400080011ff */
[----:B---3--:R-:W-:Y:S05]  /*9d40*/  @!P0 NANOSLEEP.SYNCS 0x989680 ;  /* 0x009896800000895d */ /* 0x008fea0003900000 */
[----:B------:R-:W3:Y:S02]  /*9d50*/  @!P0 SYNCS.PHASECHK.TRANS64 P0, [R0+URZ], R3 ;  /* 0x00000003000085a7 */ /* 0x000ee400080010ff */
[----:B---3--:R-:W-:Y:S05]  /*9d60*/  @!P0 BRA `(.L_x_220) ;  /* 0xfffffffc00f08947 */ /* 0x008fea000383ffff */
[----:B------:R-:W-:Y:S05]  /*9d70*/  BRA `(.L_x_221) ;  /* 0xffffffc000347947 */ /* 0x000fea000383ffff */
.L_x_115:
[----:B-1----:R1:W2:Y:S02]  /*9d80*/  SYNCS.PHASECHK.TRANS64.TRYWAIT P0, [R3+URZ+0x180], R0 ;  /* 0x00018000030075a7 */ /* 0x0022a400080011ff */
[----:B--2---:R-:W-:Y:S05]  /*9d90*/  @!P0 NANOSLEEP.SYNCS 0x989680 ;  /* 0x009896800000895d */ /* 0x004fea0003900000 */
[----:B------:R-:W2:Y:S02]  /*9da0*/  @!P0 SYNCS.PHASECHK.TRANS64 P0, [R3+URZ+0x180], R0 ;  /* 0x00018000030085a7 */ /* 0x000ea400080010ff */
[----:B--2---:R-:W-:Y:S05]  /*9db0*/  @!P0 BRA `(.L_x_115) ;  /* 0xfffffffc00f08947 */ /* 0x004fea000383ffff */
[----:B------:R-:W-:Y:S05]  /*9dc0*/  BRA `(.L_x_222) ;  /* 0xffffffc4001c7947 */ /* 0x000fea000383ffff */
.L_x_125:
[----:B-1----:R1:W2:Y:S02]  /*9dd0*/  SYNCS.PHASECHK.TRANS64.TRYWAIT P1, [R0+URZ+0x140], R3 ;  /* 0x00014003000075a7 */ /* 0x0022a400080211ff */
[----:B--2---:R-:W-:Y:S05]  /*9de0*/  @!P1 NANOSLEEP.SYNCS 0x989680 ;  /* 0x009896800000995d */ /* 0x004fea0003900000 */
[----:B------:R-:W2:Y:S02]  /*9df0*/  @!P1 SYNCS.PHASECHK.TRANS64 P1, [R0+URZ+0x140], R3 ;  /* 0x00014003000095a7 */ /* 0x000ea400080210ff */
[----:B--2---:R-:W-:Y:S05]  /*9e00*/  @!P1 BRA `(.L_x_125) ;  /* 0xfffffffc00f09947 */ /* 0x004fea000383ffff */
[----:B------:R-:W-:Y:S05]  /*9e10*/  BRA `(.L_x_124) ;  /* 0xffffffd000b47947 */ /* 0x000fea000383ffff */
.L_x_127:
[----:B-1----:R1:W4:Y:S02]  /*9e20*/  SYNCS.PHASECHK.TRANS64.TRYWAIT P0, [R89+URZ+0x1a0], R2 ;  /* 0x0001a002590075a7 */ /* 0x00232400080011ff */
[----:B----4-:R-:W-:Y:S05]  /*9e30*/  @!P0 NANOSLEEP.SYNCS 0x989680 ;  /* 0x009896800000895d */ /* 0x010fea0003900000 */
[----:B------:R-:W4:Y:S02]  /*9e40*/  @!P0 SYNCS.PHASECHK.TRANS64 P0, [R89+URZ+0x1a0], R2 ;  /* 0x0001a002590085a7 */ /* 0x000f2400080010ff */
[----:B----4-:R-:W-:Y:S05]  /*9e50*/  @!P0 BRA `(.L_x_127) ;  /* 0xfffffffc00f08947 */ /* 0x010fea000383ffff */
[----:B------:R-:W-:Y:S05]  /*9e60*/  BRA `(.L_x_126) ;  /* 0xffffffd000ec7947 */ /* 0x000fea000383ffff */
.L_x_138:
[----:B---3--:R3:W4:Y:S02]  /*9e70*/  SYNCS.PHASECHK.TRANS64.TRYWAIT P0, [R3+URZ+0x140], R4 ;  /* 0x00014004030075a7 */ /* 0x00872400080011ff */
[----:B----4-:R-:W-:Y:S05]  /*9e80*/  @!P0 NANOSLEEP.SYNCS 0x989680 ;  /* 0x009896800000895d */ /* 0x010fea0003900000 */
[----:B------:R-:W4:Y:S02]  /*9e90*/  @!P0 SYNCS.PHASECHK.TRANS64 P0, [R3+URZ+0x140], R4 ;  /* 0x00014004030085a7 */ /* 0x000f2400080010ff */
[----:B----4-:R-:W-:Y:S05]  /*9ea0*/  @!P0 BRA `(.L_x_138) ;  /* 0xfffffffc00f08947 */ /* 0x010fea000383ffff */
[----:B------:R-:W-:Y:S05]  /*9eb0*/  BRA `(.L_x_137) ;  /* 0xffffffdc00dc7947 */ /* 0x000fea000383ffff */
        .weak           $__internal_0_$__cuda_sm10x_tcgen05_guardrail_trap_col_being_dealloced_not_returned_by_alloc
        .type           $__internal_0_$__cuda_sm10x_tcgen05_guardrail_trap_col_being_dealloced_not_returned_by_alloc,@function
        .size           $__internal_0_$__cuda_sm10x_tcgen05_guardrail_trap_col_being_dealloced_not_returned_by_alloc,($__internal_1_$__cuda_sm10x_tcgen05_guardrail_trap_phase_invalid_during_alloc - $__internal_0_$__cuda_sm10x_tcgen05_guardrail_trap_col_being_dealloced_not_returned_by_alloc)
$__internal_0_$__cuda_sm10x_tcgen05_guardrail_trap_col_being_dealloced_not_returned_by_alloc:
[----:B------:R-:W-:Y:S05]  /*9ec0*/  BPT.TRAP 0x1 ;  /* 0x000000040000795c */ /* 0x000fea0000300000 */
[----:B------:R-:W-:-:S04]  /*9ed0*/  HFMA2 R3, -RZ, RZ, 0, 0 ;  /* 0x00000000ff037431 */ /* 0x000fc800000001ff */
[----:B------:R-:W-:Y:S05]  /*9ee0*/  RET.REL.NODEC R2 `(_ZN7cutlass13device_kernelINS_4gemm6kernel13GemmUniversalIN4cute5tupleIJiiiiEEENS1_10collective13CollectiveMmaINS1_35MainloopSm100TmaUmmaWarpSpecializedILi20ELi2ELi4ENS5_IJNS4_1CILi2EEESB_NSA_ILi1EEEEEEEENS5_IJNSA_ILi256EEENSA_ILi64EEENSA_ILi32EEEEEENS_6half_tENS5_IJlSC_lEEESJ_SK_NS4_8TiledMMAINS4_8MMA_AtomIJNS4_26SM100_MMA_F16BF16_2x1SM_SSISJ_SJ_fLi256ELi64ELNS4_4UMMA5MajorE0ELSP_0ELNSO_7ScaleInE0ELSQ_0EEEEEENS4_6LayoutINS5_IJSC_SC_SC_EEENS5_IJNSA_ILi0EEESV_SV_EEEEENS5_IJNS4_10UnderscoreESY_SY_EEEEENS4_28SM100_TMA_2SM_LOAD_MULTICASTENS4_14ComposedLayoutINS4_7SwizzleILi2ELi4ELi3EEENS4_18smem_ptr_flag_bitsILi16EEENST_INS5_IJNSA_ILi8EEESH_EEENS5_IJSH_SC_EEEEEEEvNS4_8identityENS4_18SM100_TMA_2SM_LOADES1B_vS1C_EENS_8epilogue10collective18CollectiveEpilogueINS1F_23Sm100TmaWarpSpecializedILi3ELi2ELi32ELb1ELb0EEEJNS5_IJNSA_ILi128EEESG_SH_EEENS5_IJNST_IS1K_SC_EENST_ISH_SC_EEEEESJ_SK_SJ_SK_NS1F_6fusion15FusionCallbacksIS1J_NS1P_17LinearCombinationISJ_fSJ_fLNS_15FloatRoundStyleE2EEES1L_S1O_JEEENS4_5SM1004TMEM4LOAD26SM100_TMEM_LOAD_32dp32b32xENS4_13SM90_TMA_LOADES1B_NS4_39AutoVectorizingCopyWithAssumedAlignmentILi128EEENS4_14SM90_TMA_STOREES1B_S21_S21_EEEvvEEEEvNT_6ParamsE) ;  /* 0xffffff6002447950 */ /* 0x000fea0003c3ffff */
        .weak           $__internal_1_$__cuda_sm10x_tcgen05_guardrail_trap_phase_invalid_during_alloc
        .type           $__internal_1_$__cuda_sm10x_tcgen05_guardrail_trap_phase_invalid_during_alloc,@function
        .size           $__internal_1_$__cuda_sm10x_tcgen05_guardrail_trap_phase_invalid_during_alloc,($__internal_2_$__cuda_sm10x_tcgen05_guardrail_trap_unallocated_columns_being_dealloced - $__internal_1_$__cuda_sm10x_tcgen05_guardrail_trap_phase_invalid_during_alloc)
$__internal_1_$__cuda_sm10x_tcgen05_guardrail_trap_phase_invalid_during_alloc:
[----:B------:R-:W-:Y:S05]  /*9ef0*/  BPT.TRAP 0x1 ;  /* 0x000000040000795c */ /* 0x000fea0000300000 */
[----:B------:R-:W-:-:S04]  /*9f00*/  MOV R5, 0x0 ;  /* 0x0000000000057802 */ /* 0x000fc80000000f00 */
[----:B------:R-:W-:Y:S05]  /*9f10*/  RET.REL.NODEC R4 `(_ZN7cutlass13device_kernelINS_4gemm6kernel13GemmUniversalIN4cute5tupleIJiiiiEEENS1_10collective13CollectiveMmaINS1_35MainloopSm100TmaUmmaWarpSpecializedILi20ELi2ELi4ENS5_IJNS4_1CILi2EEESB_NSA_ILi1EEEEEEEENS5_IJNSA_ILi256EEENSA_ILi64EEENSA_ILi32EEEEEENS_6half_tENS5_IJlSC_lEEESJ_SK_NS4_8TiledMMAINS4_8MMA_AtomIJNS4_26SM100_MMA_F16BF16_2x1SM_SSISJ_SJ_fLi256ELi64ELNS4_4UMMA5MajorE0ELSP_0ELNSO_7ScaleInE0ELSQ_0EEEEEENS4_6LayoutINS5_IJSC_SC_SC_EEENS5_IJNSA_ILi0EEESV_SV_EEEEENS5_IJNS4_10UnderscoreESY_SY_EEEEENS4_28SM100_TMA_2SM_LOAD_MULTICASTENS4_14ComposedLayoutINS4_7SwizzleILi2ELi4ELi3EEENS4_18smem_ptr_flag_bitsILi16EEENST_INS5_IJNSA_ILi8EEESH_EEENS5_IJSH_SC_EEEEEEEvNS4_8identityENS4_18SM100_TMA_2SM_LOADES1B_vS1C_EENS_8epilogue10collective18CollectiveEpilogueINS1F_23Sm100TmaWarpSpecializedILi3ELi2ELi32ELb1ELb0EEEJNS5_IJNSA_ILi128EEESG_SH_EEENS5_IJNST_IS1K_SC_EENST_ISH_SC_EEEEESJ_SK_SJ_SK_NS1F_6fusion15FusionCallbacksIS1J_NS1P_17LinearCombinationISJ_fSJ_fLNS_15FloatRoundStyleE2EEES1L_S1O_JEEENS4_5SM1004TMEM4LOAD26SM100_TMEM_LOAD_32dp32b32xENS4_13SM90_TMA_LOADES1B_NS4_39AutoVectorizingCopyWithAssumedAlignmentILi128EEENS4_14SM90_TMA_STOREES1B_S21_S21_EEEvvEEEEvNT_6ParamsE) ;  /* 0xffffff6004387950 */ /* 0x000fea0003c3ffff */
        .weak           $__internal_2_$__cuda_sm10x_tcgen05_guardrail_trap_unallocated_columns_being_dealloced
        .type           $__internal_2_$__cuda_sm10x_tcgen05_guardrail_trap_unallocated_columns_being_dealloced,@function
        .size           $__internal_2_$__cuda_sm10x_tcgen05_guardrail_trap_unallocated_columns_being_dealloced,(.L_x_224 - $__internal_2_$__cuda_sm10x_tcgen05_guardrail_trap_unallocated_columns_being_dealloced)
$__internal_2_$__cuda_sm10x_tcgen05_guardrail_trap_unallocated_columns_being_dealloced:
[----:B------:R-:W-:Y:S05]  /*9f20*/  BPT.TRAP 0x1 ;  /* 0x000000040000795c */ /* 0x000fea0000300000 */
[----:B------:R-:W-:-:S04]  /*9f30*/  HFMA2 R3, -RZ, RZ, 0, 0 ;  /* 0x00000000ff037431 */ /* 0x000fc800000001ff */
[----:B------:R-:W-:Y:S05]  /*9f40*/  RET.REL.NODEC R2 `(_ZN7cutlass13device_kernelINS_4gemm6kernel13GemmUniversalIN4cute5tupleIJiiiiEEENS1_10collective13CollectiveMmaINS1_35MainloopSm100TmaUmmaWarpSpecializedILi20ELi2ELi4ENS5_IJNS4_1CILi2EEESB_NSA_ILi1EEEEEEEENS5_IJNSA_ILi256EEENSA_ILi64EEENSA_ILi32EEEEEENS_6half_tENS5_IJlSC_lEEESJ_SK_NS4_8TiledMMAINS4_8MMA_AtomIJNS4_26SM100_MMA_F16BF16_2x1SM_SSISJ_SJ_fLi256ELi64ELNS4_4UMMA5MajorE0ELSP_0ELNSO_7ScaleInE0ELSQ_0EEEEEENS4_6LayoutINS5_IJSC_SC_SC_EEENS5_IJNSA_ILi0EEESV_SV_EEEEENS5_IJNS4_10UnderscoreESY_SY_EEEEENS4_28SM100_TMA_2SM_LOAD_MULTICASTENS4_14ComposedLayoutINS4_7SwizzleILi2ELi4ELi3EEENS4_18smem_ptr_flag_bitsILi16EEENST_INS5_IJNSA_ILi8EEESH_EEENS5_IJSH_SC_EEEEEEEvNS4_8identityENS4_18SM100_TMA_2SM_LOADES1B_vS1C_EENS_8epilogue10collective18CollectiveEpilogueINS1F_23Sm100TmaWarpSpecializedILi3ELi2ELi32ELb1ELb0EEEJNS5_IJNSA_ILi128EEESG_SH_EEENS5_IJNST_IS1K_SC_EENST_ISH_SC_EEEEESJ_SK_SJ_SK_NS1F_6fusion15FusionCallbacksIS1J_NS1P_17LinearCombinationISJ_fSJ_fLNS_15FloatRoundStyleE2EEES1L_S1O_JEEENS4_5SM1004TMEM4LOAD26SM100_TMEM_LOAD_32dp32b32xENS4_13SM90_TMA_LOADES1B_NS4_39AutoVectorizingCopyWithAssumedAlignmentILi128EEENS4_14SM90_TMA_STOREES1B_S21_S21_EEEvvEEEEvNT_6ParamsE) ;  /* 0xffffff60022c7950 */ /* 0x000fea0003c3ffff */
.L_x_223:
[----:B------:R-:W-:-:S00]  /*9f50*/  BRA `(.L_x_223) ;  /* 0xfffffffc00fc7947 */ /* 0x000fc0000383ffff */
[----:B------:R-:W-:-:S00]  /*9f60*/  NOP ;  /* 0x0000000000007918 */ /* 0x000fc00000000000 */
        /* <DEDUP_REMOVED lines=9> */
.L_x_224:


//--------------------- .nv.global.init           --------------------------
	.section	.nv.global.init,"aw",@progbits
.nv.global.init:
	.type		$str$27,@object
	.size		$str$27,($str$28 - $str$27)
$str$27:
        /*0000*/ 	.byte	0x28, 0x61, 0x64, 0x64, 0x72, 0x65, 0x73, 0x73, 0x20, 0x26, 0x20, 0x6d, 0x61, 0x73, 0x6b, 0x29
        /*0010*/ 	.byte	0x20, 0x3d, 0x3d, 0x20, 0x30, 0x00
	.type		$str$28,@object
	.size		$str$28,($str$26 - $str$28)
$str$28:
        /*0016*/ 	.byte	0x2f, 0x74, 0x6d, 0x70, 0x2f, 0x63, 0x75, 0x74, 0x6c, 0x61, 0x73, 0x73, 0x5f, 0x73, 0x77, 0x65
        /*0026*/ 	.byte	0x65, 0x70, 0x5f, 0x73, 0x72, 0x63, 0x2f, 0x69, 0x6e, 0x63, 0x6c, 0x75, 0x64, 0x65, 0x2f, 0x63
        /*0036*/ 	.byte	0x75, 0x74, 0x65, 0x2f, 0x70, 0x6f, 0x69, 0x6e, 0x74, 0x65, 0x72, 0x5f, 0x66, 0x6c, 0x61, 0x67
        /*0046*/ 	.byte	0x67, 0x65, 0x64, 0x2e, 0x68, 0x70, 0x70, 0x00
	.type		$str$26,@object
	.size		$str$26,($str$25 - $str$26)
$str$26:
        /*004e*/ 	.byte	0x2f, 0x74, 0x6d, 0x70, 0x2f, 0x63, 0x75, 0x74, 0x6c, 0x61, 0x73, 0x73, 0x5f, 0x73, 0x77, 0x65
        /*005e*/ 	.byte	0x65, 0x70, 0x5f, 0x73, 0x72, 0x63, 0x2f, 0x69, 0x6e, 0x63, 0x6c, 0x75, 0x64, 0x65, 0x2f, 0x63
        /*006e*/ 	.byte	0x75, 0x74, 0x65, 0x2f, 0x61, 0x74, 0x6f, 0x6d, 0x2f, 0x63, 0x6f, 0x70, 0x79, 0x5f, 0x74, 0x72
        /*007e*/ 	.byte	0x61, 0x69, 0x74, 0x73, 0x5f, 0x73, 0x6d, 0x31, 0x30, 0x30, 0x2e, 0x68, 0x70, 0x70, 0x00
	.type		$str$25,@object
	.size		$str$25,(__unnamed_1 - $str$25)
$str$25:
        /*008d*/ 	.byte	0x28, 0x28, 0x75, 0x69, 0x6e, 0x74, 0x33, 0x32, 0x5f, 0x74, 0x28, 0x74, 0x68, 0x72, 0x65, 0x61
        /*009d*/ 	.byte	0x64, 0x49, 0x64, 0x78, 0x2e, 0x78, 0x29, 0x20, 0x2f, 0x20, 0x33, 0x32, 0x29, 0x20, 0x25, 0x20
        /*00ad*/ 	.byte	0x34, 0x29, 0x20, 0x3d, 0x3d, 0x20, 0x28, 0x28, 0x28, 0x74, 0x6d, 0x65, 0x6d, 0x5f, 0x61, 0x64
        /*00bd*/ 	.byte	0x64, 0x72, 0x20, 0x3e, 0x3e, 0x20, 0x31, 0x36, 0x29, 0x20, 0x2f, 0x20, 0x33, 0x32, 0x29, 0x20
        /*00cd*/ 	.byte	0x25, 0x20, 0x34, 0x29, 0x00
	.type		__unnamed_1,@object
	.size		__unnamed_1,(__unnamed_2 - __unnamed_1)
__unnamed_1:
        /*00d2*/ 	.byte	0x61, 0x75, 0x74, 0x6f, 0x20, 0x63, 0x75, 0x74, 0x65, 0x3a, 0x3a, 0x61, 0x73, 0x5f, 0x70, 0x6f
        /* <DEDUP_REMOVED lines=24> */
        /*0262*/ 	.byte	0x3e, 0x3e, 0x3e, 0x3e, 0x5d, 0x00
	.type		__unnamed_2,@object
	.size		__unnamed_2,(.L_2 - __unnamed_2)
__unnamed_2:
        /* <DEDUP_REMOVED lines=42> */
        /*0508*/ 	.byte	0x3e, 0x3e, 0x5d, 0x00
.L_2:


//--------------------- .nv.shared._ZN7cutlass13device_kernelINS_4gemm6kernel13GemmUniversalIN4cute5tupleIJiiiiEEENS1_10collective13CollectiveMmaINS1_35MainloopSm100TmaUmmaWarpSpecializedILi20ELi2ELi4ENS5_IJNS4_1CILi2EEESB_NSA_ILi1EEEEEEEENS5_IJNSA_ILi256EEENSA_ILi64EEENSA_ILi32EEEEEENS_6half_tENS5_IJlSC_lEEESJ_SK_NS4_8TiledMMAINS4_8MMA_AtomIJNS4_26SM100_MMA_F16BF16_2x1SM_SSISJ_SJ_fLi256ELi64ELNS4_4UMMA5MajorE0ELSP_0ELNSO_7ScaleInE0ELSQ_0EEEEEENS4_6LayoutINS5_IJSC_SC_SC_EEENS5_IJNSA_ILi0EEESV_SV_EEEEENS5_IJNS4_10UnderscoreESY_SY_EEEEENS4_28SM100_TMA_2SM_LOAD_MULTICASTENS4_14ComposedLayoutINS4_7SwizzleILi2ELi4ELi3EEENS4_18smem_ptr_flag_bitsILi16EEENST_INS5_IJNSA_ILi8EEESH_EEENS5_IJSH_SC_EEEEEEEvNS4_8identityENS4_18SM100_TMA_2SM_LOADES1B_vS1C_EENS_8epilogue10collective18CollectiveEpilogueINS1F_23Sm100TmaWarpSpecializedILi3ELi2ELi32ELb1ELb0EEEJNS5_IJNSA_ILi128EEESG_SH_EEENS5_IJNST_IS1K_SC_EENST_ISH_SC_EEEEESJ_SK_SJ_SK_NS1F_6fusion15FusionCallbacksIS1J_NS1P_17LinearCombinationISJ_fSJ_fLNS_15FloatRoundStyleE2EEES1L_S1O_JEEENS4_5SM1004TMEM4LOAD26SM100_TMEM_LOAD_32dp32b32xENS4_13SM90_TMA_LOADES1B_NS4_39AutoVectorizingCopyWithAssumedAlignmentILi128EEENS4_14SM90_TMA_STOREES1B_S21_S21_EEEvvEEEEvNT_6ParamsE --------------------------
	.section	.nv.shared._ZN7cutlass13device_kernelINS_4gemm6kernel13GemmUniversalIN4cute5tupleIJiiiiEEENS1_10collective13CollectiveMmaINS1_35MainloopSm100TmaUmmaWarpSpecializedILi20ELi2ELi4ENS5_IJNS4_1CILi2EEESB_NSA_ILi1EEEEEEEENS5_IJNSA_ILi256EEENSA_ILi64EEENSA_ILi32EEEEEENS_6half_tENS5_IJlSC_lEEESJ_SK_NS4_8TiledMMAINS4_8MMA_AtomIJNS4_26SM100_MMA_F16BF16_2x1SM_SSISJ_SJ_fLi256ELi64ELNS4_4UMMA5MajorE0ELSP_0ELNSO_7ScaleInE0ELSQ_0EEEEEENS4_6LayoutINS5_IJSC_SC_SC_EEENS5_IJNSA_ILi0EEESV_SV_EEEEENS5_IJNS4_10UnderscoreESY_SY_EEEEENS4_28SM100_TMA_2SM_LOAD_MULTICASTENS4_14ComposedLayoutINS4_7SwizzleILi2ELi4ELi3EEENS4_18smem_ptr_flag_bitsILi16EEENST_INS5_IJNSA_ILi8EEESH_EEENS5_IJSH_SC_EEEEEEEvNS4_8identityENS4_18SM100_TMA_2SM_LOADES1B_vS1C_EENS_8epilogue10collective18CollectiveEpilogueINS1F_23Sm100TmaWarpSpecializedILi3ELi2ELi32ELb1ELb0EEEJNS5_IJNSA_ILi128EEESG_SH_EEENS5_IJNST_IS1K_SC_EENST_ISH_SC_EEEEESJ_SK_SJ_SK_NS1F_6fusion15FusionCallbacksIS1J_NS1P_17LinearCombinationISJ_fSJ_fLNS_15FloatRoundStyleE2EEES1L_S1O_JEEENS4_5SM1004TMEM4LOAD26SM100_TMEM_LOAD_32dp32b32xENS4_13SM90_TMA_LOADES1B_NS4_39AutoVectorizingCopyWithAssumedAlignmentILi128EEENS4_14SM90_TMA_STOREES1B_S21_S21_EEEvvEEEEvNT_6ParamsE,"aw",@nobits
	.sectionflags	@""
	.align	16
	.zero		1024


//--------------------- .nv.shared.reserved.0     --------------------------
	.section	.nv.shared.reserved.0,"aw",@nobits
	.weak		__nv_reservedSMEM_offset_0_alias
	.size		__nv_reservedSMEM_offset_0_alias, 0, 64
	.other		__nv_reservedSMEM_offset_0_alias,@"STO_CUDA_RESERVED_SHARED STV_DEFAULT"
__nv_reservedSMEM_offset_0_alias:
	.zero		0
.nv.shared.reserved.0:
	.zero		64
	.weak		__nv_reservedSMEM_tcgen05_partition
	.type		__nv_reservedSMEM_tcgen05_partition,@object
	.size		__nv_reservedSMEM_tcgen05_partition,(.L_0 - __nv_reservedSMEM_tcgen05_partition)
__nv_reservedSMEM_tcgen05_partition:
	.zero		32
.L_0:


//--------------------- .nv.global                --------------------------
	.section	.nv.global,"aw",@nobits
.nv.global:
	.type		_ZN39_INTERNAL_ff26ef8f_4_k_cu_7aa0e4ad_64284cute1_E,@object
	.size		_ZN39_INTERNAL_ff26ef8f_4_k_cu_7aa0e4ad_64284cute1_E,(_ZN39_INTERNAL_ff26ef8f_4_k_cu_7aa0e4ad_64284cuda3std3__45__cpo6cbeginE - _ZN39_INTERNAL_ff26ef8f_4_k_cu_7aa0e4ad_64284cute1_E)
_ZN39_INTERNAL_ff26ef8f_4_k_cu_7aa0e4ad_64284cute1_E:
	.zero		1
	.type		_ZN39_INTERNAL_ff26ef8f_4_k_cu_7aa0e4ad_64284cuda3std3__45__cpo6cbeginE,@object
	.size		_ZN39_INTERNAL_ff26ef8f_4_k_cu_7aa0e4ad_64284cuda3std3__45__cpo6cbeginE,(_ZN39_INTERNAL_ff26ef8f_4_k_cu_7aa0e4ad_64284cuda3std3__48in_placeE - _ZN39_INTERNAL_ff26ef8f_4_k_cu_7aa0e4ad_64284cuda3std3__45__cpo6cbeginE)
_ZN39_INTERNAL_ff26ef8f_4_k_cu_7aa0e4ad_64284cuda3std3__45__cpo6cbeginE:
	.zero		1
	.type		_ZN39_INTERNAL_ff26ef8f_4_k_cu_7aa0e4ad_64284cuda3std3__48in_placeE,@object
	.size		_ZN39_INTERNAL_ff26ef8f_4_k_cu_7aa0e4ad_64284cuda3std3__48in_placeE,(_ZN39_INTERNAL_ff26ef8f_4_k_cu_7aa0e4ad_64284cuda3std6ranges3__45__cpo9iter_moveE - _ZN39_INTERNAL_ff26ef8f_4_k_cu_7aa0e4ad_64284cuda3std3__48in_placeE)
_ZN39_INTERNAL_ff26ef8f_4_k_cu_7aa0e4ad_64284cuda3std3__48in_placeE:
	.zero		1
	.type		_ZN39_INTERNAL_ff26ef8f_4_k_cu_7aa0e4ad_64284cuda3std6ranges3__45__cpo9iter_moveE,@object
	.size		_ZN39_INTERNAL_ff26ef8f_4_k_cu_7aa0e4ad_64284cuda3std6ranges3__45__cpo9iter_moveE,(_ZN39_INTERNAL_ff26ef8f_4_k_cu_7aa0e4ad_64284cuda3std3__45__cpo5beginE - _ZN39_INTERNAL_ff26ef8f_4_k_cu_7aa0e4ad_64284cuda3std6ranges3__45__cpo9iter_moveE)
_ZN39_INTERNAL_ff26ef8f_4_k_cu_7aa0e4ad_64284cuda3std6ranges3__45__cpo9iter_moveE:
	.zero		1
	.type		_ZN39_INTERNAL_ff26ef8f_4_k_cu_7aa0e4ad_64284cuda3std3__45__cpo5beginE,@object
	.size		_ZN39_INTERNAL_ff26ef8f_4_k_cu_7aa0e4ad_64284cuda3std3__45__cpo5beginE,(_ZN39_INTERNAL_ff26ef8f_4_k_cu_7aa0e4ad_64284cuda3std3__441_GLOBAL__N__ff26ef8f_4_k_cu_7aa0e4ad_64286ignoreE - _ZN39_INTERNAL_ff26ef8f_4_k_cu_7aa0e4ad_64284cuda3std3__45__cpo5beginE)
_ZN39_INTERNAL_ff26ef8f_4_k_cu_7aa0e4ad_64284cuda3std3__45__cpo5beginE:
	.zero		1
	.type		_ZN39_INTERNAL_ff26ef8f_4_k_cu_7aa0e4ad_64284cuda3std3__441_GLOBAL__N__ff26ef8f_4_k_cu_7aa0e4ad_64286ignoreE,@object
	.size		_ZN39_INTERNAL_ff26ef8f_4_k_cu_7aa0e4ad_64284cuda3std3__441_GLOBAL__N__ff26ef8f_4_k_cu_7aa0e4ad_64286ignoreE,(_ZN39_INTERNAL_ff26ef8f_4_k_cu_7aa0e4ad_64284cute7productE - _ZN39_INTERNAL_ff26ef8f_4_k_cu_7aa0e4ad_64284cuda3std3__441_GLOBAL__N__ff26ef8f_4_k_cu_7aa0e4ad_64286ignoreE)
_ZN39_INTERNAL_ff26ef8f_4_k_cu_7aa0e4ad_64284cuda3std3__441_GLOBAL__N__ff26ef8f_4_k_cu_7aa0e4ad_64286ignoreE:
	.zero		1
	.type		_ZN39_INTERNAL_ff26ef8f_4_k_cu_7aa0e4ad_64284cute7productE,@object
	.size		_ZN39_INTERNAL_ff26ef8f_4_k_cu_7aa0e4ad_64284cute7productE,(_ZN39_INTERNAL_ff26ef8f_4_k_cu_7aa0e4ad_64284cuda3std3__45__cpo3endE - _ZN39_INTERNAL_ff26ef8f_4_k_cu_7aa0e4ad_64284cute7productE)
_ZN39_INTERNAL_ff26ef8f_4_k_cu_7aa0e4ad_64284cute7productE:
	.zero		1
	.type		_ZN39_INTERNAL_ff26ef8f_4_k_cu_7aa0e4ad_64284cuda3std3__45__cpo3endE,@object
	.size		_ZN39_INTERNAL_ff26ef8f_4_k_cu_7aa0e4ad_64284cuda3std3__45__cpo3endE,(_ZN39_INTERNAL_ff26ef8f_4_k_cu_7aa0e4ad_64284cuda3std3__419piecewise_constructE - _ZN39_INTERNAL_ff26ef8f_4_k_cu_7aa0e4ad_64284cuda3std3__45__cpo3endE)
_ZN39_INTERNAL_ff26ef8f_4_k_cu_7aa0e4ad_64284cuda3std3__45__cpo3endE:
	.zero		1
	.type		_ZN39_INTERNAL_ff26ef8f_4_k_cu_7aa0e4ad_64284cuda3std3__419piecewise_constructE,@object
	.size		_ZN39_INTERNAL_ff26ef8f_4_k_cu_7aa0e4ad_64284cuda3std3__419piecewise_constructE,(_ZN39_INTERNAL_ff26ef8f_4_k_cu_7aa0e4ad_64284cuda3std3__45__cpo4cendE - _ZN39_INTERNAL_ff26ef8f_4_k_cu_7aa0e4ad_64284cuda3std3__419piecewise_constructE)
_ZN39_INTERNAL_ff26ef8f_4_k_cu_7aa0e4ad_64284cuda3std3__419piecewise_constructE:
	.zero		1
	.type		_ZN39_INTERNAL_ff26ef8f_4_k_cu_7aa0e4ad_64284cuda3std3__45__cpo4cendE,@object
	.size		_ZN39_INTERNAL_ff26ef8f_4_k_cu_7aa0e4ad_64284cuda3std3__45__cpo4cendE,(_ZN39_INTERNAL_ff26ef8f_4_k_cu_7aa0e4ad_64284cuda3std6ranges3__45__cpo4swapE - _ZN39_INTERNAL_ff26ef8f_4_k_cu_7aa0e4ad_64284cuda3std3__45__cpo4cendE)
_ZN39_INTERNAL_ff26ef8f_4_k_cu_7aa0e4ad_64284cuda3std3__45__cpo4cendE:
	.zero		1
	.type		_ZN39_INTERNAL_ff26ef8f_4_k_cu_7aa0e4ad_64284cuda3std6ranges3__45__cpo4swapE,@object
	.size		_ZN39_INTERNAL_ff26ef8f_4_k_cu_7aa0e4ad_64284cuda3std6ranges3__45__cpo4swapE,(.L_10 - _ZN39_INTERNAL_ff26ef8f_4_k_cu_7aa0e4ad_64284cuda3std6ranges3__45__cpo4swapE)
_ZN39_INTERNAL_ff26ef8f_4_k_cu_7aa0e4ad_64284cuda3std6ranges3__45__cpo4swapE:
	.zero		1
.L_10:


//--------------------- .nv.constant0._ZN7cutlass13device_kernelINS_4gemm6kernel13GemmUniversalIN4cute5tupleIJiiiiEEENS1_10collective13CollectiveMmaINS1_35MainloopSm100TmaUmmaWarpSpecializedILi20ELi2ELi4ENS5_IJNS4_1CILi2EEESB_NSA_ILi1EEEEEEEENS5_IJNSA_ILi256EEENSA_ILi64EEENSA_ILi32EEEEEENS_6half_tENS5_IJlSC_lEEESJ_SK_NS4_8TiledMMAINS4_8MMA_AtomIJNS4_26SM100_MMA_F16BF16_2x1SM_SSISJ_SJ_fLi256ELi64ELNS4_4UMMA5MajorE0ELSP_0ELNSO_7ScaleInE0ELSQ_0EEEEEENS4_6LayoutINS5_IJSC_SC_SC_EEENS5_IJNSA_ILi0EEESV_SV_EEEEENS5_IJNS4_10UnderscoreESY_SY_EEEEENS4_28SM100_TMA_2SM_LOAD_MULTICASTENS4_14ComposedLayoutINS4_7SwizzleILi2ELi4ELi3EEENS4_18smem_ptr_flag_bitsILi16EEENST_INS5_IJNSA_ILi8EEESH_EEENS5_IJSH_SC_EEEEEEEvNS4_8identityENS4_18SM100_TMA_2SM_LOADES1B_vS1C_EENS_8epilogue10collective18CollectiveEpilogueINS1F_23Sm100TmaWarpSpecializedILi3ELi2ELi32ELb1ELb0EEEJNS5_IJNSA_ILi128EEESG_SH_EEENS5_IJNST_IS1K_SC_EENST_ISH_SC_EEEEESJ_SK_SJ_SK_NS1F_6fusion15FusionCallbacksIS1J_NS1P_17LinearCombinationISJ_fSJ_fLNS_15FloatRoundStyleE2EEES1L_S1O_JEEENS4_5SM1004TMEM4LOAD26SM100_TMEM_LOAD_32dp32b32xENS4_13SM90_TMA_LOADES1B_NS4_39AutoVectorizingCopyWithAssumedAlignmentILi128EEENS4_14SM90_TMA_STOREES1B_S21_S21_EEEvvEEEEvNT_6ParamsE --------------------------
	.section	.nv.constant0._ZN7cutlass13device_kernelINS_4gemm6kernel13GemmUniversalIN4cute5tupleIJiiiiEEENS1_10collective13CollectiveMmaINS1_35MainloopSm100TmaUmmaWarpSpecializedILi20ELi2ELi4ENS5_IJNS4_1CILi2EEESB_NSA_ILi1EEEEEEEENS5_IJNSA_ILi256EEENSA_ILi64EEENSA_ILi32EEEEEENS_6half_tENS5_IJlSC_lEEESJ_SK_NS4_8TiledMMAINS4_8MMA_AtomIJNS4_26SM100_MMA_F16BF16_2x1SM_SSISJ_SJ_fLi256ELi64ELNS4_4UMMA5MajorE0ELSP_0ELNSO_7ScaleInE0ELSQ_0EEEEEENS4_6LayoutINS5_IJSC_SC_SC_EEENS5_IJNSA_ILi0EEESV_SV_EEEEENS5_IJNS4_10UnderscoreESY_SY_EEEEENS4_28SM100_TMA_2SM_LOAD_MULTICASTENS4_14ComposedLayoutINS4_7SwizzleILi2ELi4ELi3EEENS4_18smem_ptr_flag_bitsILi16EEENST_INS5_IJNSA_ILi8EEESH_EEENS5_IJSH_SC_EEEEEEEvNS4_8identityENS4_18SM100_TMA_2SM_LOADES1B_vS1C_EENS_8epilogue10collective18CollectiveEpilogueINS1F_23Sm100TmaWarpSpecializedILi3ELi2ELi32ELb1ELb0EEEJNS5_IJNSA_ILi128EEESG_SH_EEENS5_IJNST_IS1K_SC_EENST_ISH_SC_EEEEESJ_SK_SJ_SK_NS1F_6fusion15FusionCallbacksIS1J_NS1P_17LinearCombinationISJ_fSJ_fLNS_15FloatRoundStyleE2EEES1L_S1O_JEEENS4_5SM1004TMEM4LOAD26SM100_TMEM_LOAD_32dp32b32xENS4_13SM90_TMA_LOADES1B_NS4_39AutoVectorizingCopyWithAssumedAlignmentILi128EEENS4_14SM90_TMA_STOREES1B_S21_S21_EEEvvEEEEvNT_6ParamsE,"a",@progbits
	.sectionflags	@""
	.align	4
.nv.constant0._ZN7cutlass13device_kernelINS_4gemm6kernel13GemmUniversalIN4cute5tupleIJiiiiEEENS1_10collective13CollectiveMmaINS1_35MainloopSm100TmaUmmaWarpSpecializedILi20ELi2ELi4ENS5_IJNS4_1CILi2EEESB_NSA_ILi1EEEEEEEENS5_IJNSA_ILi256EEENSA_ILi64EEENSA_ILi32EEEEEENS_6half_tENS5_IJlSC_lEEESJ_SK_NS4_8TiledMMAINS4_8MMA_AtomIJNS4_26SM100_MMA_F16BF16_2x1SM_SSISJ_SJ_fLi256ELi64ELNS4_4UMMA5MajorE0ELSP_0ELNSO_7ScaleInE0ELSQ_0EEEEEENS4_6LayoutINS5_IJSC_SC_SC_EEENS5_IJNSA_ILi0EEESV_SV_EEEEENS5_IJNS4_10UnderscoreESY_SY_EEEEENS4_28SM100_TMA_2SM_LOAD_MULTICASTENS4_14ComposedLayoutINS4_7SwizzleILi2ELi4ELi3EEENS4_18smem_ptr_flag_bitsILi16EEENST_INS5_IJNSA_ILi8EEESH_EEENS5_IJSH_SC_EEEEEEEvNS4_8identityENS4_18SM100_TMA_2SM_LOADES1B_vS1C_EENS_8epilogue10collective18CollectiveEpilogueINS1F_23Sm100TmaWarpSpecializedILi3ELi2ELi32ELb1ELb0EEEJNS5_IJNSA_ILi128EEESG_SH_EEENS5_IJNST_IS1K_SC_EENST_ISH_SC_EEEEESJ_SK_SJ_SK_NS1F_6fusion15FusionCallbacksIS1J_NS1P_17LinearCombinationISJ_fSJ_fLNS_15FloatRoundStyleE2EEES1L_S1O_JEEENS4_5SM1004TMEM4LOAD26SM100_TMEM_LOAD_32dp32b32xENS4_13SM90_TMA_LOADES1B_NS4_39AutoVectorizingCopyWithAssumedAlignmentILi128EEENS4_14SM90_TMA_STOREES1B_S21_S21_EEEvvEEEEvNT_6ParamsE:
	.zero		2944


//--------------------- SYMBOLS --------------------------

	.type		.nv.reservedSmem.offset0,@object
	.size		.nv.reservedSmem.offset0,0x4
	.type		.nv.reservedSmem.cap,@object
	.size		.nv.reservedSmem.cap,0x4
	.type		__assertfail,@function
